//
// Generated by NVIDIA NVVM Compiler
//
// Compiler Build ID: CL-36424714
// Cuda compilation tools, release 13.0, V13.0.88
// Based on NVVM 20.0.0
//

.version 9.0
.target sm_100
.address_size 64

	// .globl	_Z20softmax_kernel_naivePfS_ii
// _ZZ20softmax_kernel_naivePfS_iiE8max_vals has been demoted

.visible .entry _Z20softmax_kernel_naivePfS_ii(
	.param .u64 .ptr .align 1 _Z20softmax_kernel_naivePfS_ii_param_0,
	.param .u64 .ptr .align 1 _Z20softmax_kernel_naivePfS_ii_param_1,
	.param .u32 _Z20softmax_kernel_naivePfS_ii_param_2,
	.param .u32 _Z20softmax_kernel_naivePfS_ii_param_3
)
{
	.reg .pred 	%p<14>;
	.reg .b32 	%r<73>;
	.reg .b32 	%f<231>;
	.reg .b64 	%rd<18>;
	// demoted variable
	.shared .align 4 .b8 _ZZ20softmax_kernel_naivePfS_iiE8max_vals[1024];
	ld.param.u64 	%rd5, [_Z20softmax_kernel_naivePfS_ii_param_0];
	ld.param.u64 	%rd4, [_Z20softmax_kernel_naivePfS_ii_param_1];
	ld.param.u32 	%r22, [_Z20softmax_kernel_naivePfS_ii_param_2];
	ld.param.u32 	%r21, [_Z20softmax_kernel_naivePfS_ii_param_3];
	cvta.to.global.u64 	%rd1, %rd5;
	mov.u32 	%r23, %ctaid.x;
	mov.u32 	%r67, %ntid.x;
	mov.u32 	%r2, %tid.x;
	mad.lo.s32 	%r3, %r23, %r67, %r2;
	mul.lo.s32 	%r24, %r21, %r22;
	setp.ge.s32 	%p1, %r3, %r24;
	@%p1 bra 	$L__BB0_18;
	rem.s32 	%r25, %r3, %r21;
	sub.s32 	%r4, %r3, %r25;
	mul.wide.s32 	%rd6, %r3, 4;
	add.s64 	%rd2, %rd1, %rd6;
	ld.global.f32 	%f15, [%rd2];
	shl.b32 	%r26, %r2, 2;
	mov.u32 	%r27, _ZZ20softmax_kernel_naivePfS_iiE8max_vals;
	add.s32 	%r5, %r27, %r26;
	st.shared.f32 	[%r5], %f15;
	bar.sync 	0;
	setp.lt.u32 	%p2, %r67, 2;
	@%p2 bra 	$L__BB0_5;
$L__BB0_2:
	shr.u32 	%r7, %r67, 1;
	setp.ge.u32 	%p3, %r2, %r7;
	@%p3 bra 	$L__BB0_4;
	ld.shared.f32 	%f16, [%r5];
	shl.b32 	%r28, %r7, 2;
	add.s32 	%r29, %r5, %r28;
	ld.shared.f32 	%f17, [%r29];
	max.f32 	%f18, %f16, %f17;
	st.shared.f32 	[%r5], %f18;
$L__BB0_4:
	bar.sync 	0;
	setp.gt.u32 	%p4, %r67, 3;
	mov.u32 	%r67, %r7;
	@%p4 bra 	$L__BB0_2;
$L__BB0_5:
	ld.shared.f32 	%f1, [_ZZ20softmax_kernel_naivePfS_iiE8max_vals];
	ld.global.f32 	%f20, [%rd2];
	sub.f32 	%f2, %f20, %f1;
	setp.lt.s32 	%p5, %r21, 1;
	mov.f32 	%f230, 0f00000000;
	@%p5 bra 	$L__BB0_17;
	and.b32  	%r8, %r21, 7;
	setp.lt.u32 	%p6, %r21, 8;
	mov.f32 	%f230, 0f00000000;
	mov.b32 	%r71, 0;
	@%p6 bra 	$L__BB0_9;
	and.b32  	%r71, %r21, 2147483640;
	neg.s32 	%r69, %r71;
	add.s64 	%rd3, %rd1, 16;
	mov.f32 	%f230, 0f00000000;
	mov.u32 	%r68, %r4;
$L__BB0_8:
	.pragma "nounroll";
	mul.wide.s32 	%rd7, %r68, 4;
	add.s64 	%rd8, %rd3, %rd7;
	ld.global.f32 	%f24, [%rd8+-16];
	sub.f32 	%f25, %f24, %f1;
	fma.rn.f32 	%f26, %f25, 0f3BBB989D, 0f3F000000;
	cvt.sat.f32.f32 	%f27, %f26;
	mov.f32 	%f28, 0f4B400001;
	mov.f32 	%f29, 0f437C0000;
	fma.rm.f32 	%f30, %f27, %f29, %f28;
	add.f32 	%f31, %f30, 0fCB40007F;
	neg.f32 	%f32, %f31;
	fma.rn.f32 	%f33, %f25, 0f3FB8AA3B, %f32;
	fma.rn.f32 	%f34, %f25, 0f32A57060, %f33;
	mov.b32 	%r31, %f30;
	shl.b32 	%r32, %r31, 23;
	mov.b32 	%f35, %r32;
	ex2.approx.ftz.f32 	%f36, %f34;
	fma.rn.f32 	%f37, %f36, %f35, %f230;
	ld.global.f32 	%f38, [%rd8+-12];
	sub.f32 	%f39, %f38, %f1;
	fma.rn.f32 	%f40, %f39, 0f3BBB989D, 0f3F000000;
	cvt.sat.f32.f32 	%f41, %f40;
	fma.rm.f32 	%f42, %f41, %f29, %f28;
	add.f32 	%f43, %f42, 0fCB40007F;
	neg.f32 	%f44, %f43;
	fma.rn.f32 	%f45, %f39, 0f3FB8AA3B, %f44;
	fma.rn.f32 	%f46, %f39, 0f32A57060, %f45;
	mov.b32 	%r33, %f42;
	shl.b32 	%r34, %r33, 23;
	mov.b32 	%f47, %r34;
	ex2.approx.ftz.f32 	%f48, %f46;
	fma.rn.f32 	%f49, %f48, %f47, %f37;
	ld.global.f32 	%f50, [%rd8+-8];
	sub.f32 	%f51, %f50, %f1;
	fma.rn.f32 	%f52, %f51, 0f3BBB989D, 0f3F000000;
	cvt.sat.f32.f32 	%f53, %f52;
	fma.rm.f32 	%f54, %f53, %f29, %f28;
	add.f32 	%f55, %f54, 0fCB40007F;
	neg.f32 	%f56, %f55;
	fma.rn.f32 	%f57, %f51, 0f3FB8AA3B, %f56;
	fma.rn.f32 	%f58, %f51, 0f32A57060, %f57;
	mov.b32 	%r35, %f54;
	shl.b32 	%r36, %r35, 23;
	mov.b32 	%f59, %r36;
	ex2.approx.ftz.f32 	%f60, %f58;
	fma.rn.f32 	%f61, %f60, %f59, %f49;
	ld.global.f32 	%f62, [%rd8+-4];
	sub.f32 	%f63, %f62, %f1;
	fma.rn.f32 	%f64, %f63, 0f3BBB989D, 0f3F000000;
	cvt.sat.f32.f32 	%f65, %f64;
	fma.rm.f32 	%f66, %f65, %f29, %f28;
	add.f32 	%f67, %f66, 0fCB40007F;
	neg.f32 	%f68, %f67;
	fma.rn.f32 	%f69, %f63, 0f3FB8AA3B, %f68;
	fma.rn.f32 	%f70, %f63, 0f32A57060, %f69;
	mov.b32 	%r37, %f66;
	shl.b32 	%r38, %r37, 23;
	mov.b32 	%f71, %r38;
	ex2.approx.ftz.f32 	%f72, %f70;
	fma.rn.f32 	%f73, %f72, %f71, %f61;
	ld.global.f32 	%f74, [%rd8];
	sub.f32 	%f75, %f74, %f1;
	fma.rn.f32 	%f76, %f75, 0f3BBB989D, 0f3F000000;
	cvt.sat.f32.f32 	%f77, %f76;
	fma.rm.f32 	%f78, %f77, %f29, %f28;
	add.f32 	%f79, %f78, 0fCB40007F;
	neg.f32 	%f80, %f79;
	fma.rn.f32 	%f81, %f75, 0f3FB8AA3B, %f80;
	fma.rn.f32 	%f82, %f75, 0f32A57060, %f81;
	mov.b32 	%r39, %f78;
	shl.b32 	%r40, %r39, 23;
	mov.b32 	%f83, %r40;
	ex2.approx.ftz.f32 	%f84, %f82;
	fma.rn.f32 	%f85, %f84, %f83, %f73;
	ld.global.f32 	%f86, [%rd8+4];
	sub.f32 	%f87, %f86, %f1;
	fma.rn.f32 	%f88, %f87, 0f3BBB989D, 0f3F000000;
	cvt.sat.f32.f32 	%f89, %f88;
	fma.rm.f32 	%f90, %f89, %f29, %f28;
	add.f32 	%f91, %f90, 0fCB40007F;
	neg.f32 	%f92, %f91;
	fma.rn.f32 	%f93, %f87, 0f3FB8AA3B, %f92;
	fma.rn.f32 	%f94, %f87, 0f32A57060, %f93;
	mov.b32 	%r41, %f90;
	shl.b32 	%r42, %r41, 23;
	mov.b32 	%f95, %r42;
	ex2.approx.ftz.f32 	%f96, %f94;
	fma.rn.f32 	%f97, %f96, %f95, %f85;
	ld.global.f32 	%f98, [%rd8+8];
	sub.f32 	%f99, %f98, %f1;
	fma.rn.f32 	%f100, %f99, 0f3BBB989D, 0f3F000000;
	cvt.sat.f32.f32 	%f101, %f100;
	fma.rm.f32 	%f102, %f101, %f29, %f28;
	add.f32 	%f103, %f102, 0fCB40007F;
	neg.f32 	%f104, %f103;
	fma.rn.f32 	%f105, %f99, 0f3FB8AA3B, %f104;
	fma.rn.f32 	%f106, %f99, 0f32A57060, %f105;
	mov.b32 	%r43, %f102;
	shl.b32 	%r44, %r43, 23;
	mov.b32 	%f107, %r44;
	ex2.approx.ftz.f32 	%f108, %f106;
	fma.rn.f32 	%f109, %f108, %f107, %f97;
	ld.global.f32 	%f110, [%rd8+12];
	sub.f32 	%f111, %f110, %f1;
	fma.rn.f32 	%f112, %f111, 0f3BBB989D, 0f3F000000;
	cvt.sat.f32.f32 	%f113, %f112;
	fma.rm.f32 	%f114, %f113, %f29, %f28;
	add.f32 	%f115, %f114, 0fCB40007F;
	neg.f32 	%f116, %f115;
	fma.rn.f32 	%f117, %f111, 0f3FB8AA3B, %f116;
	fma.rn.f32 	%f118, %f111, 0f32A57060, %f117;
	mov.b32 	%r45, %f114;
	shl.b32 	%r46, %r45, 23;
	mov.b32 	%f119, %r46;
	ex2.approx.ftz.f32 	%f120, %f118;
	fma.rn.f32 	%f230, %f120, %f119, %f109;
	add.s32 	%r69, %r69, 8;
	add.s32 	%r68, %r68, 8;
	setp.ne.s32 	%p7, %r69, 0;
	@%p7 bra 	$L__BB0_8;
$L__BB0_9:
	setp.eq.s32 	%p8, %r8, 0;
	@%p8 bra 	$L__BB0_17;
	and.b32  	%r16, %r21, 3;
	setp.lt.u32 	%p9, %r8, 4;
	@%p9 bra 	$L__BB0_12;
	add.s32 	%r47, %r71, %r4;
	mul.wide.s32 	%rd9, %r47, 4;
	add.s64 	%rd10, %rd1, %rd9;
	ld.global.f32 	%f122, [%rd10];
	sub.f32 	%f123, %f122, %f1;
	fma.rn.f32 	%f124, %f123, 0f3BBB989D, 0f3F000000;
	cvt.sat.f32.f32 	%f125, %f124;
	mov.f32 	%f126, 0f4B400001;
	mov.f32 	%f127, 0f437C0000;
	fma.rm.f32 	%f128, %f125, %f127, %f126;
	add.f32 	%f129, %f128, 0fCB40007F;
	neg.f32 	%f130, %f129;
	fma.rn.f32 	%f131, %f123, 0f3FB8AA3B, %f130;
	fma.rn.f32 	%f132, %f123, 0f32A57060, %f131;
	mov.b32 	%r48, %f128;
	shl.b32 	%r49, %r48, 23;
	mov.b32 	%f133, %r49;
	ex2.approx.ftz.f32 	%f134, %f132;
	fma.rn.f32 	%f135, %f134, %f133, %f230;
	ld.global.f32 	%f136, [%rd10+4];
	sub.f32 	%f137, %f136, %f1;
	fma.rn.f32 	%f138, %f137, 0f3BBB989D, 0f3F000000;
	cvt.sat.f32.f32 	%f139, %f138;
	fma.rm.f32 	%f140, %f139, %f127, %f126;
	add.f32 	%f141, %f140, 0fCB40007F;
	neg.f32 	%f142, %f141;
	fma.rn.f32 	%f143, %f137, 0f3FB8AA3B, %f142;
	fma.rn.f32 	%f144, %f137, 0f32A57060, %f143;
	mov.b32 	%r50, %f140;
	shl.b32 	%r51, %r50, 23;
	mov.b32 	%f145, %r51;
	ex2.approx.ftz.f32 	%f146, %f144;
	fma.rn.f32 	%f147, %f146, %f145, %f135;
	ld.global.f32 	%f148, [%rd10+8];
	sub.f32 	%f149, %f148, %f1;
	fma.rn.f32 	%f150, %f149, 0f3BBB989D, 0f3F000000;
	cvt.sat.f32.f32 	%f151, %f150;
	fma.rm.f32 	%f152, %f151, %f127, %f126;
	add.f32 	%f153, %f152, 0fCB40007F;
	neg.f32 	%f154, %f153;
	fma.rn.f32 	%f155, %f149, 0f3FB8AA3B, %f154;
	fma.rn.f32 	%f156, %f149, 0f32A57060, %f155;
	mov.b32 	%r52, %f152;
	shl.b32 	%r53, %r52, 23;
	mov.b32 	%f157, %r53;
	ex2.approx.ftz.f32 	%f158, %f156;
	fma.rn.f32 	%f159, %f158, %f157, %f147;
	ld.global.f32 	%f160, [%rd10+12];
	sub.f32 	%f161, %f160, %f1;
	fma.rn.f32 	%f162, %f161, 0f3BBB989D, 0f3F000000;
	cvt.sat.f32.f32 	%f163, %f162;
	fma.rm.f32 	%f164, %f163, %f127, %f126;
	add.f32 	%f165, %f164, 0fCB40007F;
	neg.f32 	%f166, %f165;
	fma.rn.f32 	%f167, %f161, 0f3FB8AA3B, %f166;
	fma.rn.f32 	%f168, %f161, 0f32A57060, %f167;
	mov.b32 	%r54, %f164;
	shl.b32 	%r55, %r54, 23;
	mov.b32 	%f169, %r55;
	ex2.approx.ftz.f32 	%f170, %f168;
	fma.rn.f32 	%f230, %f170, %f169, %f159;
	add.s32 	%r71, %r71, 4;
$L__BB0_12:
	setp.eq.s32 	%p10, %r16, 0;
	@%p10 bra 	$L__BB0_17;
	setp.eq.s32 	%p11, %r16, 1;
	@%p11 bra 	$L__BB0_15;
	add.s32 	%r56, %r71, %r4;
	mul.wide.s32 	%rd11, %r56, 4;
	add.s64 	%rd12, %rd1, %rd11;
	ld.global.f32 	%f172, [%rd12];
	sub.f32 	%f173, %f172, %f1;
	fma.rn.f32 	%f174, %f173, 0f3BBB989D, 0f3F000000;
	cvt.sat.f32.f32 	%f175, %f174;
	mov.f32 	%f176, 0f4B400001;
	mov.f32 	%f177, 0f437C0000;
	fma.rm.f32 	%f178, %f175, %f177, %f176;
	add.f32 	%f179, %f178, 0fCB40007F;
	neg.f32 	%f180, %f179;
	fma.rn.f32 	%f181, %f173, 0f3FB8AA3B, %f180;
	fma.rn.f32 	%f182, %f173, 0f32A57060, %f181;
	mov.b32 	%r57, %f178;
	shl.b32 	%r58, %r57, 23;
	mov.b32 	%f183, %r58;
	ex2.approx.ftz.f32 	%f184, %f182;
	fma.rn.f32 	%f185, %f184, %f183, %f230;
	ld.global.f32 	%f186, [%rd12+4];
	sub.f32 	%f187, %f186, %f1;
	fma.rn.f32 	%f188, %f187, 0f3BBB989D, 0f3F000000;
	cvt.sat.f32.f32 	%f189, %f188;
	fma.rm.f32 	%f190, %f189, %f177, %f176;
	add.f32 	%f191, %f190, 0fCB40007F;
	neg.f32 	%f192, %f191;
	fma.rn.f32 	%f193, %f187, 0f3FB8AA3B, %f192;
	fma.rn.f32 	%f194, %f187, 0f32A57060, %f193;
	mov.b32 	%r59, %f190;
	shl.b32 	%r60, %r59, 23;
	mov.b32 	%f195, %r60;
	ex2.approx.ftz.f32 	%f196, %f194;
	fma.rn.f32 	%f230, %f196, %f195, %f185;
	add.s32 	%r71, %r71, 2;
$L__BB0_15:
	and.b32  	%r61, %r21, 1;
	setp.eq.b32 	%p12, %r61, 1;
	not.pred 	%p13, %p12;
	@%p13 bra 	$L__BB0_17;
	add.s32 	%r62, %r71, %r4;
	mul.wide.s32 	%rd13, %r62, 4;
	add.s64 	%rd14, %rd1, %rd13;
	ld.global.f32 	%f197, [%rd14];
	sub.f32 	%f198, %f197, %f1;
	fma.rn.f32 	%f199, %f198, 0f3BBB989D, 0f3F000000;
	cvt.sat.f32.f32 	%f200, %f199;
	mov.f32 	%f201, 0f4B400001;
	mov.f32 	%f202, 0f437C0000;
	fma.rm.f32 	%f203, %f200, %f202, %f201;
	add.f32 	%f204, %f203, 0fCB40007F;
	neg.f32 	%f205, %f204;
	fma.rn.f32 	%f206, %f198, 0f3FB8AA3B, %f205;
	fma.rn.f32 	%f207, %f198, 0f32A57060, %f206;
	mov.b32 	%r63, %f203;
	shl.b32 	%r64, %r63, 23;
	mov.b32 	%f208, %r64;
	ex2.approx.ftz.f32 	%f209, %f207;
	fma.rn.f32 	%f230, %f209, %f208, %f230;
$L__BB0_17:
	fma.rn.f32 	%f210, %f2, 0f3BBB989D, 0f3F000000;
	cvt.sat.f32.f32 	%f211, %f210;
	mov.f32 	%f212, 0f4B400001;
	mov.f32 	%f213, 0f437C0000;
	fma.rm.f32 	%f214, %f211, %f213, %f212;
	add.f32 	%f215, %f214, 0fCB40007F;
	neg.f32 	%f216, %f215;
	fma.rn.f32 	%f217, %f2, 0f3FB8AA3B, %f216;
	fma.rn.f32 	%f218, %f2, 0f32A57060, %f217;
	ex2.approx.ftz.f32 	%f219, %f218;
	mov.b32 	%r65, %f214;
	shl.b32 	%r66, %r65, 23;
	mov.b32 	%f220, %r66;
	mul.f32 	%f221, %f219, %f220;
	div.rn.f32 	%f222, %f221, %f230;
	cvta.to.global.u64 	%rd15, %rd4;
	add.s64 	%rd17, %rd15, %rd6;
	st.global.f32 	[%rd17], %f222;
$L__BB0_18:
	ret;

}


// ===== COMPILED SASS (sm_100) =====

	.target	sm_100

	.elftype	@"ET_EXEC"


//--------------------- .note.nv.tkinfo           --------------------------
	.section	.note.nv.tkinfo,"",@"SHT_NOTE"
	.sectionflags	@"SHF_NOTE_NV_TKINFO"
	.tkinfo
        /*0018*/ 	.word	0x00000002
        /*0030*/ 	.string	""
        /*0030*/ 	.string	"ptxas"
        /*0030*/ 	.string	"Cuda compilation tools, release 13.0, V13.0.88"
        /*0030*/ 	.string	"Build cuda_13.0.r13.0/compiler.36424714_0"
        /*0030*/ 	.string	"-arch sm_100 -m 64 "



//--------------------- .note.nv.cuinfo           --------------------------
	.section	.note.nv.cuinfo,"",@"SHT_NOTE"
	.sectionflags	@"SHF_NOTE_NV_CUINFO"
        /*0018*/ 	.short	0x0002
        /*001a*/ 	.short	0x0064
        /*001c*/ 	.short	0x0082
	.zero		2


//--------------------- .nv.info                  --------------------------
	.section	.nv.info,"",@"SHT_CUDA_INFO"
	.align	4


	//----- nvinfo : EIATTR_REGCOUNT
	.align		4
        /*0000*/ 	.byte	0x04, 0x2f
        /*0002*/ 	.short	(.L_1 - .L_0)
	.align		4
.L_0:
        /*0004*/ 	.word	index@(_Z20softmax_kernel_naivePfS_ii)
        /*0008*/ 	.word	0x0000001e


	//----- nvinfo : EIATTR_FRAME_SIZE
	.align		4
.L_1:
        /*000c*/ 	.byte	0x04, 0x11
        /*000e*/ 	.short	(.L_3 - .L_2)
	.align		4
.L_2:
        /*0010*/ 	.word	index@($__internal_0_$__cuda_sm3x_div_rn_noftz_f32_slowpath)
        /*0014*/ 	.word	0x00000000


	//----- nvinfo : EIATTR_FRAME_SIZE
	.align		4
.L_3:
        /*0018*/ 	.byte	0x04, 0x11
        /*001a*/ 	.short	(.L_5 - .L_4)
	.align		4
.L_4:
        /*001c*/ 	.word	index@(_Z20softmax_kernel_naivePfS_ii)
        /*0020*/ 	.word	0x00000000


	//----- nvinfo : EIATTR_MIN_STACK_SIZE
	.align		4
.L_5:
        /*0024*/ 	.byte	0x04, 0x12
        /*0026*/ 	.short	(.L_7 - .L_6)
	.align		4
.L_6:
        /*0028*/ 	.word	index@(_Z20softmax_kernel_naivePfS_ii)
        /*002c*/ 	.word	0x00000000
.L_7:


//--------------------- .nv.compat                --------------------------
	.section	.nv.compat,"",@"SHT_CUDA_COMPAT_INFO"
	.align	4
        /*0000*/ 	.byte	0x02, 0x09, 0x00, 0x00, 0x02, 0x02, 0x01, 0x00, 0x02, 0x05, 0x05, 0x00, 0x03, 0x07, 0x01, 0x01
        /*0010*/ 	.byte	0x02, 0x03, 0x00, 0x00, 0x02, 0x06, 0x01, 0x00, 0x04, 0x0b, 0x08, 0x00, 0x01, 0x00, 0x00, 0x00
        /*0020*/ 	.byte	0x00, 0x00, 0x00, 0x00


//--------------------- .nv.info._Z20softmax_kernel_naivePfS_ii --------------------------
	.section	.nv.info._Z20softmax_kernel_naivePfS_ii,"",@"SHT_CUDA_INFO"
	.sectionflags	@""
	.align	4


	//----- nvinfo : EIATTR_CUDA_API_VERSION
	.align		4
        /*0000*/ 	.byte	0x04, 0x37
        /*0002*/ 	.short	(.L_9 - .L_8)
.L_8:
        /*0004*/ 	.word	0x00000082


	//----- nvinfo : EIATTR_KPARAM_INFO
	.align		4
.L_9:
        /*0008*/ 	.byte	0x04, 0x17
        /*000a*/ 	.short	(.L_11 - .L_10)
.L_10:
        /*000c*/ 	.word	0x00000000
        /*0010*/ 	.short	0x0003
        /*0012*/ 	.short	0x0014
        /*0014*/ 	.byte	0x00, 0xf0, 0x11, 0x00


	//----- nvinfo : EIATTR_KPARAM_INFO
	.align		4
.L_11:
        /*0018*/ 	.byte	0x04, 0x17
        /*001a*/ 	.short	(.L_13 - .L_12)
.L_12:
        /*001c*/ 	.word	0x00000000
        /*0020*/ 	.short	0x0002
        /*0022*/ 	.short	0x0010
        /*0024*/ 	.byte	0x00, 0xf0, 0x11, 0x00


	//----- nvinfo : EIATTR_KPARAM_INFO
	.align		4
.L_13:
        /*0028*/ 	.byte	0x04, 0x17
        /*002a*/ 	.short	(.L_15 - .L_14)
.L_14:
        /*002c*/ 	.word	0x00000000
        /*0030*/ 	.short	0x0001
        /*0032*/ 	.short	0x0008
        /*0034*/ 	.byte	0x00, 0xf5, 0x21, 0x00


	//----- nvinfo : EIATTR_KPARAM_INFO
	.align		4
.L_15:
        /*0038*/ 	.byte	0x04, 0x17
        /*003a*/ 	.short	(.L_17 - .L_16)
.L_16:
        /*003c*/ 	.word	0x00000000
        /*0040*/ 	.short	0x0000
        /*0042*/ 	.short	0x0000
        /*0044*/ 	.byte	0x00, 0xf5, 0x21, 0x00


	//----- nvinfo : EIATTR_SPARSE_MMA_MASK
	.align		4
.L_17:
        /*0048*/ 	.byte	0x03, 0x50
        /*004a*/ 	.short	0x0000


	//----- nvinfo : EIATTR_MAXREG_COUNT
	.align		4
        /*004c*/ 	.byte	0x03, 0x1b
        /*004e*/ 	.short	0x00ff


	//----- nvinfo : EIATTR_NUM_BARRIERS
	.align		4
        /*0050*/ 	.byte	0x02, 0x4c
        /*0052*/ 	.byte	0x01
	.zero		1


	//----- nvinfo : EIATTR_MERCURY_ISA_VERSION
	.align		4
        /*0054*/ 	.byte	0x03, 0x5f
        /*0056*/ 	.short	0x0101


	//----- nvinfo : EIATTR_VRC_CTA_INIT_COUNT
	.align		4
        /*0058*/ 	.byte	0x02, 0x4a
	.zero		1
	.zero		1


	//----- nvinfo : EIATTR_EXIT_INSTR_OFFSETS
	.align		4
        /*005c*/ 	.byte	0x04, 0x1c
        /*005e*/ 	.short	(.L_19 - .L_18)


	//   ....[0]....
.L_18:
        /*0060*/ 	.word	0x00000080


	//   ....[1]....
        /*0064*/ 	.word	0x00001240


	//----- nvinfo : EIATTR_CRS_STACK_SIZE
	.align		4
.L_19:
        /*0068*/ 	.byte	0x04, 0x1e
        /*006a*/ 	.short	(.L_21 - .L_20)
.L_20:
        /*006c*/ 	.word	0x00000000


	//----- nvinfo : EIATTR_CBANK_PARAM_SIZE
	.align		4
.L_21:
        /*0070*/ 	.byte	0x03, 0x19
        /*0072*/ 	.short	0x0018


	//----- nvinfo : EIATTR_PARAM_CBANK
	.align		4
        /*0074*/ 	.byte	0x04, 0x0a
        /*0076*/ 	.short	(.L_23 - .L_22)
	.align		4
.L_22:
        /*0078*/ 	.word	index@(.nv.constant0._Z20softmax_kernel_naivePfS_ii)
        /*007c*/ 	.short	0x0380
        /*007e*/ 	.short	0x0018


	//----- nvinfo : EIATTR_SW_WAR
	.align		4
.L_23:
        /*0080*/ 	.byte	0x04, 0x36
        /*0082*/ 	.short	(.L_25 - .L_24)
.L_24:
        /*0084*/ 	.word	0x00000008
.L_25:


//--------------------- .nv.callgraph             --------------------------
	.section	.nv.callgraph,"",@"SHT_CUDA_CALLGRAPH"
	.align	4
	.sectionentsize	8
	.align		4
        /*0000*/ 	.word	0x00000000
	.align		4
        /*0004*/ 	.word	0xffffffff
	.align		4
        /*0008*/ 	.word	0x00000000
	.align		4
        /*000c*/ 	.word	0xfffffffe
	.align		4
        /*0010*/ 	.word	0x00000000
	.align		4
        /*0014*/ 	.word	0xfffffffd
	.align		4
        /*0018*/ 	.word	0x00000000
	.align		4
        /*001c*/ 	.word	0xfffffffc


//--------------------- .text._Z20softmax_kernel_naivePfS_ii --------------------------
	.section	.text._Z20softmax_kernel_naivePfS_ii,"ax",@progbits
	.align	128
        .global         _Z20softmax_kernel_naivePfS_ii
        .type           _Z20softmax_kernel_naivePfS_ii,@function
        .size           _Z20softmax_kernel_naivePfS_ii,(.L_x_21 - _Z20softmax_kernel_naivePfS_ii)
        .other          _Z20softmax_kernel_naivePfS_ii,@"STO_CUDA_ENTRY STV_DEFAULT"
_Z20softmax_kernel_naivePfS_ii:
.text._Z20softmax_kernel_naivePfS_ii:
[----:B------:R-:W-:Y:S01]  /*0000*/  LDC R1, c[0x0][0x37c] ;  /* 0x0000df00ff017b82 */ /* 0x000fe20000000800 */
[----:B------:R-:W0:Y:S07]  /*0010*/  S2R R9, SR_TID.X ;  /* 0x0000000000097919 */ /* 0x000e2e0000002100 */
[----:B------:R-:W0:Y:S08]  /*0020*/  S2UR UR4, SR_CTAID.X ;  /* 0x00000000000479c3 */ /* 0x000e300000002500 */
[----:B------:R-:W0:Y:S08]  /*0030*/  LDC R0, c[0x0][0x360] ;  /* 0x0000d800ff007b82 */ /* 0x000e300000000800 */
[----:B------:R-:W1:Y:S01]  /*0040*/  LDC.64 R4, c[0x0][0x390] ;  /* 0x0000e400ff047b82 */ /* 0x000e620000000a00 */
[----:B0-----:R-:W-:-:S02]  /*0050*/  IMAD R2, R0, UR4, R9 ;  /* 0x0000000400027c24 */ /* 0x001fc4000f8e0209 */
[----:B-1----:R-:W-:-:S05]  /*0060*/  IMAD R3, R5, R4, RZ ;  /* 0x0000000405037224 */ /* 0x002fca00078e02ff */
[----:B------:R-:W-:-:S13]  /*0070*/  ISETP.GE.AND P0, PT, R2, R3, PT ;  /* 0x000000030200720c */ /* 0x000fda0003f06270 */
[----:B------:R-:W-:Y:S05]  /*0080*/  @P0 EXIT ;  /* 0x000000000000094d */ /* 0x000fea0003800000 */
[----:B------:R-:W0:Y:S01]  /*0090*/  LDC.64 R6, c[0x0][0x380] ;  /* 0x0000e000ff067b82 */ /* 0x000e220000000a00 */
[----:B------:R-:W1:Y:S01]  /*00a0*/  LDCU.64 UR12, c[0x0][0x358] ;  /* 0x00006b00ff0c77ac */ /* 0x000e620008000a00 */
[----:B0-----:R-:W-:-:S05]  /*00b0*/  IMAD.WIDE R6, R2, 0x4, R6 ;  /* 0x0000000402067825 */ /* 0x001fca00078e0206 */
[----:B-1----:R-:W2:Y:S01]  /*00c0*/  LDG.E R3, desc[UR12][R6.64] ;  /* 0x0000000c06037981 */ /* 0x002ea2000c1e1900 */
[----:B------:R-:W0:Y:S01]  /*00d0*/  S2UR UR5, SR_CgaCtaId ;  /* 0x00000000000579c3 */ /* 0x000e220000008800 */
[----:B------:R-:W-:Y:S01]  /*00e0*/  UMOV UR4, 0x400 ;  /* 0x0000040000047882 */ /* 0x000fe20000000000 */
[----:B------:R-:W-:Y:S01]  /*00f0*/  ISETP.GE.U32.AND P0, PT, R0, 0x2, PT ;  /* 0x000000020000780c */ /* 0x000fe20003f06070 */
[----:B0-----:R-:W-:-:S06]  /*0100*/  ULEA UR4, UR5, UR4, 0x18 ;  /* 0x0000000405047291 */ /* 0x001fcc000f8ec0ff */
[----:B------:R-:W-:-:S05]  /*0110*/  LEA R4, R9, UR4, 0x2 ;  /* 0x0000000409047c11 */ /* 0x000fca000f8e10ff */
[----:B--2---:R0:W-:Y:S01]  /*0120*/  STS [R4], R3 ;  /* 0x0000000304007388 */ /* 0x0041e20000000800 */
[----:B------:R-:W-:Y:S06]  /*0130*/  BAR.SYNC.DEFER_BLOCKING 0x0 ;  /* 0x0000000000007b1d */ /* 0x000fec0000010000 */
[----:B------:R-:W-:Y:S05]  /*0140*/  @!P0 BRA `(.L_x_0) ;  /* 0x00000000002c8947 */ /* 0x000fea0003800000 */
.L_x_1:
[----:B------:R-:W-:-:S04]  /*0150*/  SHF.R.U32.HI R10, RZ, 0x1, R0 ;  /* 0x00000001ff0a7819 */ /* 0x000fc80000011600 */
[----:B------:R-:W-:-:S13]  /*0160*/  ISETP.GE.U32.AND P0, PT, R9, R10, PT ;  /* 0x0000000a0900720c */ /* 0x000fda0003f06070 */
[----:B------:R-:W-:Y:S01]  /*0170*/  @!P0 LEA R8, R10, R4, 0x2 ;  /* 0x000000040a088211 */ /* 0x000fe200078e10ff */
[----:B0-----:R-:W-:Y:S05]  /*0180*/  @!P0 LDS R3, [R4] ;  /* 0x0000000004038984 */ /* 0x001fea0000000800 */
[----:B------:R-:W0:Y:S02]  /*0190*/  @!P0 LDS R8, [R8] ;  /* 0x0000000008088984 */ /* 0x000e240000000800 */
[----:B0-----:R-:W-:-:S05]  /*01a0*/  @!P0 FMNMX R3, R3, R8, !PT ;  /* 0x0000000803038209 */ /* 0x001fca0007800000 */
[----:B------:R1:W-:Y:S01]  /*01b0*/  @!P0 STS [R4], R3 ;  /* 0x0000000304008388 */ /* 0x0003e20000000800 */
[----:B------:R-:W-:Y:S01]  /*01c0*/  BAR.SYNC.DEFER_BLOCKING 0x0 ;  /* 0x0000000000007b1d */ /* 0x000fe20000010000 */
[----:B------:R-:W-:Y:S02]  /*01d0*/  ISETP.GT.U32.AND P0, PT, R0, 0x3, PT ;  /* 0x000000030000780c */ /* 0x000fe40003f04070 */
[----:B------:R-:W-:-:S11]  /*01e0*/  MOV R0, R10 ;  /* 0x0000000a00007202 */ /* 0x000fd60000000f00 */
[----:B-1----:R-:W-:Y:S05]  /*01f0*/  @P0 BRA `(.L_x_1) ;  /* 0xfffffffc00d40947 */ /* 0x002fea000383ffff */
.L_x_0:
[----:B------:R1:W2:Y:S01]  /*0200*/  LDG.E R11, desc[UR12][R6.64] ;  /* 0x0000000c060b7981 */ /* 0x0002a2000c1e1900 */
[----:B0-----:R-:W-:Y:S01]  /*0210*/  IABS R4, R5 ;  /* 0x0000000500047213 */ /* 0x001fe20000000000 */
[----:B------:R-:W0:Y:S01]  /*0220*/  S2UR UR5, SR_CgaCtaId ;  /* 0x00000000000579c3 */ /* 0x000e220000008800 */
[----:B------:R-:W-:Y:S01]  /*0230*/  UMOV UR4, 0x400 ;  /* 0x0000040000047882 */ /* 0x000fe20000000000 */
[----:B------:R-:W3:Y:S01]  /*0240*/  LDCU UR8, c[0x0][0x394] ;  /* 0x00007280ff0877ac */ /* 0x000ee20008000800 */
[----:B------:R-:W4:Y:S01]  /*0250*/  I2F.RP R0, R4 ;  /* 0x0000000400007306 */ /* 0x000f220000209400 */
[----:B------:R-:W-:Y:S02]  /*0260*/  ISETP.GE.AND P2, PT, R2, RZ, PT ;  /* 0x000000ff0200720c */ /* 0x000fe40003f46270 */
[----:B-1----:R-:W-:-:S05]  /*0270*/  IABS R6, R2 ;  /* 0x0000000200067213 */ /* 0x002fca0000000000 */
[----:B----4-:R-:W1:Y:S01]  /*0280*/  MUFU.RCP R0, R0 ;  /* 0x0000000000007308 */ /* 0x010e620000001000 */
[----:B---3--:R-:W-:Y:S02]  /*0290*/  UISETP.GE.AND UP0, UPT, UR8, 0x1, UPT ;  /* 0x000000010800788c */ /* 0x008fe4000bf06270 */
[----:B0-----:R-:W-:Y:S01]  /*02a0*/  ULEA UR4, UR5, UR4, 0x18 ;  /* 0x0000000405047291 */ /* 0x001fe2000f8ec0ff */
[----:B-1----:R-:W-:-:S08]  /*02b0*/  IADD3 R8, PT, PT, R0, 0xffffffe, RZ ;  /* 0x0ffffffe00087810 */ /* 0x002fd00007ffe0ff */
[----:B------:R-:W2:Y:S01]  /*02c0*/  LDS R0, [UR4] ;  /* 0x00000004ff007984 */ /* 0x000ea20008000800 */
[----:B------:R0:W1:Y:S02]  /*02d0*/  F2I.FTZ.U32.TRUNC.NTZ R9, R8 ;  /* 0x0000000800097305 */ /* 0x000064000021f000 */
[----:B0-----:R-:W-:Y:S01]  /*02e0*/  HFMA2 R8, -RZ, RZ, 0, 0 ;  /* 0x00000000ff087431 */ /* 0x001fe200000001ff */
[----:B-1----:R-:W-:-:S05]  /*02f0*/  IADD3 R3, PT, PT, RZ, -R9, RZ ;  /* 0x80000009ff037210 */ /* 0x002fca0007ffe0ff */
[----:B------:R-:W-:-:S04]  /*0300*/  IMAD R3, R3, R4, RZ ;  /* 0x0000000403037224 */ /* 0x000fc800078e02ff */
[----:B------:R-:W-:Y:S01]  /*0310*/  IMAD.HI.U32 R9, R9, R3, R8 ;  /* 0x0000000309097227 */ /* 0x000fe200078e0008 */
[----:B------:R-:W-:-:S05]  /*0320*/  MOV R3, R6 ;  /* 0x0000000600037202 */ /* 0x000fca0000000f00 */
[----:B------:R-:W-:-:S05]  /*0330*/  IMAD.HI.U32 R9, R9, R3, RZ ;  /* 0x0000000309097227 */ /* 0x000fca00078e00ff */
[----:B------:R-:W-:-:S05]  /*0340*/  IADD3 R9, PT, PT, -R9, RZ, RZ ;  /* 0x000000ff09097210 */ /* 0x000fca0007ffe1ff */
[----:B------:R-:W-:-:S05]  /*0350*/  IMAD R3, R4, R9, R3 ;  /* 0x0000000904037224 */ /* 0x000fca00078e0203 */
[----:B------:R-:W-:-:S13]  /*0360*/  ISETP.GT.U32.AND P0, PT, R4, R3, PT ;  /* 0x000000030400720c */ /* 0x000fda0003f04070 */
[----:B------:R-:W-:Y:S02]  /*0370*/  @!P0 IADD3 R3, PT, PT, R3, -R4, RZ ;  /* 0x8000000403038210 */ /* 0x000fe40007ffe0ff */
[----:B------:R-:W-:Y:S02]  /*0380*/  ISETP.NE.AND P0, PT, R5, RZ, PT ;  /* 0x000000ff0500720c */ /* 0x000fe40003f05270 */
[----:B------:R-:W-:-:S13]  /*0390*/  ISETP.GT.U32.AND P1, PT, R4, R3, PT ;  /* 0x000000030400720c */ /* 0x000fda0003f24070 */
[----:B------:R-:W-:-:S04]  /*03a0*/  @!P1 IADD3 R3, PT, PT, R3, -R4, RZ ;  /* 0x8000000403039210 */ /* 0x000fc80007ffe0ff */
[----:B------:R-:W-:Y:S01]  /*03b0*/  MOV R7, R3 ;  /* 0x0000000300077202 */ /* 0x000fe20000000f00 */
[----:B------:R-:W-:-:S03]  /*03c0*/  HFMA2 R3, -RZ, RZ, 0, 0 ;  /* 0x00000000ff037431 */ /* 0x000fc600000001ff */
[----:B------:R-:W-:Y:S02]  /*03d0*/  @!P2 IADD3 R7, PT, PT, -R7, RZ, RZ ;  /* 0x000000ff0707a210 */ /* 0x000fe40007ffe1ff */
[----:B------:R-:W-:-:S04]  /*03e0*/  @!P0 LOP3.LUT R7, RZ, R5, RZ, 0x33, !PT ;  /* 0x00000005ff078212 */ /* 0x000fc800078e33ff */
[----:B------:R-:W-:Y:S01]  /*03f0*/  IADD3 R6, PT, PT, R2, -R7, RZ ;  /* 0x8000000702067210 */ /* 0x000fe20007ffe0ff */
[----:B--2---:R-:W-:Y:S01]  /*0400*/  FADD R5, -R0, R11 ;  /* 0x0000000b00057221 */ /* 0x004fe20000000100 */
[----:B------:R-:W-:Y:S06]  /*0410*/  BRA.U !UP0, `(.L_x_2) ;  /* 0x0000000d08207547 */ /* 0x000fec000b800000 */
[----:B------:R-:W-:Y:S01]  /*0420*/  UISETP.GE.U32.AND UP1, UPT, UR8, 0x8, UPT ;  /* 0x000000080800788c */ /* 0x000fe2000bf26070 */
[----:B------:R-:W-:Y:S01]  /*0430*/  MOV R3, RZ ;  /* 0x000000ff00037202 */ /* 0x000fe20000000f00 */
[----:B------:R-:W-:Y:S01]  /*0440*/  ULOP3.LUT UR9, UR8, 0x7, URZ, 0xc0, !UPT ;  /* 0x0000000708097892 */ /* 0x000fe2000f8ec0ff */
[----:B------:R-:W-:-:S03]  /*0450*/  UMOV UR4, URZ ;  /* 0x000000ff00047c82 */ /* 0x000fc60008000000 */
[----:B------:R-:W-:-:S03]  /*0460*/  UISETP.NE.AND UP0, UPT, UR9, URZ, UPT ;  /* 0x000000ff0900728c */ /* 0x000fc6000bf05270 */
[----:B------:R-:W-:Y:S08]  /*0470*/  BRA.U !UP1, `(.L_x_3) ;  /* 0x0000000509807547 */ /* 0x000ff0000b800000 */
[----:B------:R-:W0:Y:S01]  /*0480*/  LDCU.64 UR6, c[0x0][0x380] ;  /* 0x00007000ff0677ac */ /* 0x000e220008000a00 */
[----:B------:R-:W-:Y:S02]  /*0490*/  MOV R3, RZ ;  /* 0x000000ff00037202 */ /* 0x000fe40000000f00 */
[----:B------:R-:W-:Y:S01]  /*04a0*/  MOV R7, R6 ;  /* 0x0000000600077202 */ /* 0x000fe20000000f00 */
[----:B------:R-:W-:-:S04]  /*04b0*/  ULOP3.LUT UR4, UR8, 0x7ffffff8, URZ, 0xc0, !UPT ;  /* 0x7ffffff808047892 */ /* 0x000fc8000f8ec0ff */
[----:B------:R-:W-:Y:S02]  /*04c0*/  UIADD3 UR10, UPT, UPT, -UR4, URZ, URZ ;  /* 0x000000ff040a7290 */ /* 0x000fe4000fffe1ff */
[----:B0-----:R-:W-:-:S04]  /*04d0*/  UIADD3 UR5, UP1, UPT, UR6, 0x10, URZ ;  /* 0x0000001006057890 */ /* 0x001fc8000ff3e0ff */
[----:B------:R-:W-:-:S12]  /*04e0*/  UIADD3.X UR6, UPT, UPT, URZ, UR7, URZ, UP1, !UPT ;  /* 0x00000007ff067290 */ /* 0x000fd80008ffe4ff */
.L_x_4:
[----:B------:R-:W-:Y:S02]  /*04f0*/  MOV R20, UR5 ;  /* 0x0000000500147c02 */ /* 0x000fe40008000f00 */
[----:B------:R-:W-:-:S03]  /*0500*/  MOV R21, UR6 ;  /* 0x0000000600157c02 */ /* 0x000fc60008000f00 */
[----:B------:R-:W-:-:S05]  /*0510*/  IMAD.WIDE R20, R7, 0x4, R20 ;  /* 0x0000000407147825 */ /* 0x000fca00078e0214 */
[----:B------:R-:W2:Y:S04]  /*0520*/  LDG.E R23, desc[UR12][R20.64+-0x10] ;  /* 0xfffff00c14177981 */ /* 0x000ea8000c1e1900 */
[----:B------:R-:W3:Y:S04]  /*0530*/  LDG.E R25, desc[UR12][R20.64+-0xc] ;  /* 0xfffff40c14197981 */ /* 0x000ee8000c1e1900 */
[----:B------:R-:W4:Y:S04]  /*0540*/  LDG.E R27, desc[UR12][R20.64+-0x8] ;  /* 0xfffff80c141b7981 */ /* 0x000f28000c1e1900 */
[----:B------:R-:W5:Y:S04]  /*0550*/  LDG.E R11, desc[UR12][R20.64+-0x4] ;  /* 0xfffffc0c140b7981 */ /* 0x000f68000c1e1900 */
[----:B------:R-:W5:Y:S04]  /*0560*/  LDG.E R13, desc[UR12][R20.64] ;  /* 0x0000000c140d7981 */ /* 0x000f68000c1e1900 */
[----:B------:R-:W5:Y:S04]  /*0570*/  LDG.E R19, desc[UR12][R20.64+0x4] ;  /* 0x0000040c14137981 */ /* 0x000f68000c1e1900 */
[----:B------:R-:W5:Y:S04]  /*0580*/  LDG.E R15, desc[UR12][R20.64+0x8] ;  /* 0x0000080c140f7981 */ /* 0x000f68000c1e1900 */
[----:B------:R5:W5:Y:S01]  /*0590*/  LDG.E R17, desc[UR12][R20.64+0xc] ;  /* 0x00000c0c14117981 */ /* 0x000b62000c1e1900 */
[----:B------:R-:W-:Y:S01]  /*05a0*/  HFMA2 R9, -RZ, RZ, 0.96630859375, -0.0022525787353515625 ;  /* 0x3bbb989dff097431 */ /* 0x000fe200000001ff */
[----:B------:R-:W-:Y:S01]  /*05b0*/  MOV R10, 0x437c0000 ;  /* 0x437c0000000a7802 */ /* 0x000fe20000000f00 */
[----:B------:R-:W-:Y:S01]  /*05c0*/  UIADD3 UR10, UPT, UPT, UR10, 0x8, URZ ;  /* 0x000000080a0a7890 */ /* 0x000fe2000fffe0ff */
[----:B------:R-:W-:-:S03]  /*05d0*/  IADD3 R7, PT, PT, R7, 0x8, RZ ;  /* 0x0000000807077810 */ /* 0x000fc60007ffe0ff */
[----:B------:R-:W-:Y:S01]  /*05e0*/  UISETP.NE.AND UP1, UPT, UR10, URZ, UPT ;  /* 0x000000ff0a00728c */ /* 0x000fe2000bf25270 */
[----:B--2---:R-:W-:-:S04]  /*05f0*/  FADD R12, -R0, R23 ;  /* 0x00000017000c7221 */ /* 0x004fc80000000100 */
[----:B------:R-:W-:Y:S01]  /*0600*/  FFMA.SAT R23, R12, R9, 0.5 ;  /* 0x3f0000000c177423 */ /* 0x000fe20000002009 */
[----:B---3--:R-:W-:-:S03]  /*0610*/  FADD R14, -R0, R25 ;  /* 0x00000019000e7221 */ /* 0x008fc60000000100 */
[-C--:B------:R-:W-:Y:S01]  /*0620*/  FFMA.RM R4, R23, R10.reuse, 12582913 ;  /* 0x4b40000117047423 */ /* 0x080fe2000000400a */
[-C--:B------:R-:W-:Y:S01]  /*0630*/  FFMA.SAT R25, R14, R9.reuse, 0.5 ;  /* 0x3f0000000e197423 */ /* 0x080fe20000002009 */
[----:B----4-:R-:W-:Y:S02]  /*0640*/  FADD R16, -R0, R27 ;  /* 0x0000001b00107221 */ /* 0x010fe40000000100 */
[----:B------:R-:W-:Y:S01]  /*0650*/  FADD R23, R4, -12583039 ;  /* 0xcb40007f04177421 */ /* 0x000fe20000000000 */
[-C--:B------:R-:W-:Y:S01]  /*0660*/  FFMA.RM R8, R25, R10.reuse, 12582913 ;  /* 0x4b40000119087423 */ /* 0x080fe2000000400a */
[-C--:B------:R-:W-:Y:S01]  /*0670*/  FFMA.SAT R25, R16, R9.reuse, 0.5 ;  /* 0x3f00000010197423 */ /* 0x080fe20000002009 */
[----:B-----5:R-:W-:Y:S01]  /*0680*/  FADD R20, -R0, R11 ;  /* 0x0000000b00147221 */ /* 0x020fe20000000100 */
[----:B------:R-:W-:Y:S01]  /*0690*/  FFMA R23, R12, 1.4426950216293334961, -R23 ;  /* 0x3fb8aa3b0c177823 */ /* 0x000fe20000000817 */
[----:B------:R-:W-:Y:S01]  /*06a0*/  FADD R21, R8, -12583039 ;  /* 0xcb40007f08157421 */ /* 0x000fe20000000000 */
[-C--:B------:R-:W-:Y:S01]  /*06b0*/  FFMA.RM R11, R25, R10.reuse, 12582913 ;  /* 0x4b400001190b7423 */ /* 0x080fe2000000400a */
[-C--:B------:R-:W-:Y:S01]  /*06c0*/  FFMA.SAT R25, R20, R9.reuse, 0.5 ;  /* 0x3f00000014197423 */ /* 0x080fe20000002009 */
[----:B------:R-:W-:Y:S01]  /*06d0*/  FFMA R12, R12, 1.925963033500011079e-08, R23 ;  /* 0x32a570600c0c7823 */ /* 0x000fe20000000017 */
[----:B------:R-:W-:Y:S01]  /*06e0*/  FADD R22, -R0, R13 ;  /* 0x0000000d00167221 */ /* 0x000fe20000000100 */
[----:B------:R-:W-:Y:S01]  /*06f0*/  FADD R23, R11, -12583039 ;  /* 0xcb40007f0b177421 */ /* 0x000fe20000000000 */
[----:B------:R-:W-:Y:S01]  /*0700*/  FFMA R21, R14, 1.4426950216293334961, -R21 ;  /* 0x3fb8aa3b0e157823 */ /* 0x000fe20000000815 */
[-C--:B------:R-:W-:Y:S01]  /*0710*/  FFMA.RM R13, R25, R10.reuse, 12582913 ;  /* 0x4b400001190d7423 */ /* 0x080fe2000000400a */
[-C--:B------:R-:W-:Y:S01]  /*0720*/  FFMA.SAT R25, R22, R9.reuse, 0.5 ;  /* 0x3f00000016197423 */ /* 0x080fe20000002009 */
[----:B------:R-:W-:Y:S01]  /*0730*/  FFMA R23, R16, 1.4426950216293334961, -R23 ;  /* 0x3fb8aa3b10177823 */ /* 0x000fe20000000817 */
[----:B------:R-:W-:Y:S01]  /*0740*/  FFMA R14, R14, 1.925963033500011079e-08, R21 ;  /* 0x32a570600e0e7823 */ /* 0x000fe20000000015 */
[----:B------:R-:W-:Y:S01]  /*0750*/  FADD R21, R13, -12583039 ;  /* 0xcb40007f0d157421 */ /* 0x000fe20000000000 */
[----:B------:R-:W-:Y:S01]  /*0760*/  FADD R24, -R0, R19 ;  /* 0x0000001300187221 */ /* 0x000fe20000000100 */
[----:B------:R-:W-:Y:S01]  /*0770*/  FFMA R18, R16, 1.925963033500011079e-08, R23 ;  /* 0x32a5706010127823 */ /* 0x000fe20000000017 */
[-C--:B------:R-:W-:Y:S01]  /*0780*/  FFMA.RM R16, R25, R10.reuse, 12582913 ;  /* 0x4b40000119107423 */ /* 0x080fe2000000400a */
[----:B------:R-:W-:Y:S01]  /*0790*/  FFMA R21, R20, 1.4426950216293334961, -R21 ;  /* 0x3fb8aa3b14157823 */ /* 0x000fe20000000815 */
[----:B------:R-:W-:Y:S01]  /*07a0*/  FFMA.SAT R19, R24, R9, 0.5 ;  /* 0x3f00000018137423 */ /* 0x000fe20000002009 */
[----:B------:R-:W0:Y:S01]  /*07b0*/  MUFU.EX2 R12, R12 ;  /* 0x0000000c000c7308 */ /* 0x000e220000000800 */
[----:B------:R-:W-:Y:S01]  /*07c0*/  FADD R25, R16, -12583039 ;  /* 0xcb40007f10197421 */ /* 0x000fe20000000000 */
[----:B------:R-:W-:Y:S01]  /*07d0*/  FFMA R23, R20, 1.925963033500011079e-08, R21 ;  /* 0x32a5706014177823 */ /* 0x000fe20000000015 */
[----:B------:R-:W-:Y:S01]  /*07e0*/  FADD R20, -R0, R15 ;  /* 0x0000000f00147221 */ /* 0x000fe20000000100 */
[----:B------:R-:W-:Y:S01]  /*07f0*/  FFMA.RM R19, R19, R10, 12582913 ;  /* 0x4b40000113137423 */ /* 0x000fe2000000400a */
[----:B------:R-:W-:Y:S01]  /*0800*/  FFMA R25, R22, 1.4426950216293334961, -R25 ;  /* 0x3fb8aa3b16197823 */ /* 0x000fe20000000819 */
[----:B------:R-:W-:-:S02]  /*0810*/  SHF.L.U32 R8, R8, 0x17, RZ ;  /* 0x0000001708087819 */ /* 0x000fc400000006ff */
[----:B------:R-:W-:Y:S01]  /*0820*/  FADD R27, R19, -12583039 ;  /* 0xcb40007f131b7421 */ /* 0x000fe20000000000 */
[----:B------:R-:W-:Y:S01]  /*0830*/  FFMA R21, R22, 1.925963033500011079e-08, R25 ;  /* 0x32a5706016157823 */ /* 0x000fe20000000019 */
[-C--:B------:R-:W-:Y:S01]  /*0840*/  FFMA.SAT R25, R20, R9.reuse, 0.5 ;  /* 0x3f00000014197423 */ /* 0x080fe20000002009 */
[----:B------:R-:W-:Y:S01]  /*0850*/  FADD R22, -R0, R17 ;  /* 0x0000001100167221 */ /* 0x000fe20000000100 */
[----:B------:R-:W1:Y:S01]  /*0860*/  MUFU.EX2 R14, R14 ;  /* 0x0000000e000e7308 */ /* 0x000e620000000800 */
[----:B------:R-:W-:Y:S01]  /*0870*/  FFMA R27, R24, 1.4426950216293334961, -R27 ;  /* 0x3fb8aa3b181b7823 */ /* 0x000fe2000000081b */
[-C--:B------:R-:W-:Y:S01]  /*0880*/  FFMA.RM R17, R25, R10.reuse, 12582913 ;  /* 0x4b40000119117423 */ /* 0x080fe2000000400a */
[----:B------:R-:W-:Y:S01]  /*0890*/  FFMA.SAT R25, R22, R9, 0.5 ;  /* 0x3f00000016197423 */ /* 0x000fe20000002009 */
[----:B------:R-:W-:Y:S01]  /*08a0*/  SHF.L.U32 R13, R13, 0x17, RZ ;  /* 0x000000170d0d7819 */ /* 0x000fe200000006ff */
[----:B------:R-:W-:Y:S01]  /*08b0*/  FFMA R27, R24, 1.925963033500011079e-08, R27 ;  /* 0x32a57060181b7823 */ /* 0x000fe2000000001b */
[----:B------:R-:W-:Y:S01]  /*08c0*/  FADD R9, R17, -12583039 ;  /* 0xcb40007f11097421 */ /* 0x000fe20000000000 */
[----:B------:R-:W-:Y:S01]  /*08d0*/  FFMA.RM R10, R25, R10, 12582913 ;  /* 0x4b400001190a7423 */ /* 0x000fe2000000400a */
[----:B------:R-:W2:Y:S01]  /*08e0*/  MUFU.EX2 R18, R18 ;  /* 0x0000001200127308 */ /* 0x000ea20000000800 */
[----:B------:R-:W-:Y:S01]  /*08f0*/  SHF.L.U32 R24, R4, 0x17, RZ ;  /* 0x0000001704187819 */ /* 0x000fe200000006ff */
[----:B------:R-:W-:-:S04]  /*0900*/  FFMA R9, R20, 1.4426950216293334961, -R9 ;  /* 0x3fb8aa3b14097823 */ /* 0x000fc80000000809 */
[----:B0-----:R-:W-:Y:S01]  /*0910*/  FFMA R3, R24, R12, R3 ;  /* 0x0000000c18037223 */ /* 0x001fe20000000003 */
[----:B------:R-:W-:Y:S01]  /*0920*/  FFMA R9, R20, 1.925963033500011079e-08, R9 ;  /* 0x32a5706014097823 */ /* 0x000fe20000000009 */
[----:B------:R0:W3:Y:S01]  /*0930*/  MUFU.EX2 R15, R23 ;  /* 0x00000017000f7308 */ /* 0x0000e20000000800 */
[----:B------:R-:W-:Y:S01]  /*0940*/  SHF.L.U32 R12, R11, 0x17, RZ ;  /* 0x000000170b0c7819 */ /* 0x000fe200000006ff */
[----:B-1----:R-:W-:Y:S01]  /*0950*/  FFMA R3, R8, R14, R3 ;  /* 0x0000000e08037223 */ /* 0x002fe20000000003 */
[----:B------:R-:W-:-:S05]  /*0960*/  SHF.L.U32 R8, R19, 0x17, RZ ;  /* 0x0000001713087819 */ /* 0x000fca00000006ff */
[----:B------:R-:W1:Y:S01]  /*0970*/  MUFU.EX2 R21, R21 ;  /* 0x0000001500157308 */ /* 0x000e620000000800 */
[----:B0-----:R-:W-:Y:S01]  /*0980*/  FADD R23, R10, -12583039 ;  /* 0xcb40007f0a177421 */ /* 0x001fe20000000000 */
[----:B--2---:R-:W-:Y:S01]  /*0990*/  FFMA R12, R12, R18, R3 ;  /* 0x000000120c0c7223 */ /* 0x004fe20000000003 */
[----:B------:R-:W-:Y:S02]  /*09a0*/  SHF.L.U32 R3, R16, 0x17, RZ ;  /* 0x0000001710037819 */ /* 0x000fe400000006ff */
[----:B------:R-:W-:Y:S01]  /*09b0*/  FFMA R23, R22, 1.4426950216293334961, -R23 ;  /* 0x3fb8aa3b16177823 */ /* 0x000fe20000000817 */
[----:B------:R-:W-:Y:S02]  /*09c0*/  SHF.L.U32 R10, R10, 0x17, RZ ;  /* 0x000000170a0a7819 */ /* 0x000fe400000006ff */
[----:B------:R-:W0:Y:S01]  /*09d0*/  MUFU.EX2 R4, R27 ;  /* 0x0000001b00047308 */ /* 0x000e220000000800 */
[----:B------:R-:W-:Y:S01]  /*09e0*/  FFMA R23, R22, 1.925963033500011079e-08, R23 ;  /* 0x32a5706016177823 */ /* 0x000fe20000000017 */
[----:B---3--:R-:W-:-:S06]  /*09f0*/  FFMA R12, R13, R15, R12 ;  /* 0x0000000f0d0c7223 */ /* 0x008fcc000000000c */
[----:B------:R-:W2:Y:S01]  /*0a00*/  MUFU.EX2 R9, R9 ;  /* 0x0000000900097308 */ /* 0x000ea20000000800 */
[----:B-1----:R-:W-:Y:S01]  /*0a10*/  FFMA R3, R3, R21, R12 ;  /* 0x0000001503037223 */ /* 0x002fe2000000000c */
[----:B------:R-:W-:-:S06]  /*0a20*/  SHF.L.U32 R12, R17, 0x17, RZ ;  /* 0x00000017110c7819 */ /* 0x000fcc00000006ff */
[----:B------:R-:W1:Y:S01]  /*0a30*/  MUFU.EX2 R23, R23 ;  /* 0x0000001700177308 */ /* 0x000e620000000800 */
[----:B0-----:R-:W-:-:S04]  /*0a40*/  FFMA R3, R8, R4, R3 ;  /* 0x0000000408037223 */ /* 0x001fc80000000003 */
[----:B--2---:R-:W-:-:S04]  /*0a50*/  FFMA R3, R12, R9, R3 ;  /* 0x000000090c037223 */ /* 0x004fc80000000003 */
[----:B-1----:R-:W-:Y:S01]  /*0a60*/  FFMA R3, R10, R23, R3 ;  /* 0x000000170a037223 */ /* 0x002fe20000000003 */
[----:B------:R-:W-:Y:S06]  /*0a70*/  BRA.U UP1, `(.L_x_4) ;  /* 0xfffffff9019c7547 */ /* 0x000fec000b83ffff */
.L_x_3:
[----:B------:R-:W-:Y:S05]  /*0a80*/  BRA.U !UP0, `(.L_x_2) ;  /* 0x0000000508847547 */ /* 0x000fea000b800000 */
[----:B------:R-:W-:Y:S02]  /*0a90*/  UISETP.GE.U32.AND UP0, UPT, UR9, 0x4, UPT ;  /* 0x000000040900788c */ /* 0x000fe4000bf06070 */
[----:B------:R-:W-:-:S04]  /*0aa0*/  ULOP3.LUT UR6, UR8, 0x3, URZ, 0xc0, !UPT ;  /* 0x0000000308067892 */ /* 0x000fc8000f8ec0ff */
[----:B------:R-:W-:-:S03]  /*0ab0*/  UISETP.NE.AND UP1, UPT, UR6, URZ, UPT ;  /* 0x000000ff0600728c */ /* 0x000fc6000bf25270 */
[----:B------:R-:W-:Y:S08]  /*0ac0*/  BRA.U !UP0, `(.L_x_5) ;  /* 0x0000000108b87547 */ /* 0x000ff0000b800000 */
[----:B------:R-:W0:Y:S01]  /*0ad0*/  LDC.64 R10, c[0x0][0x380] ;  /* 0x0000e000ff0a7b82 */ /* 0x000e220000000a00 */
[----:B------:R-:W-:-:S05]  /*0ae0*/  IADD3 R7, PT, PT, R6, UR4, RZ ;  /* 0x0000000406077c10 */ /* 0x000fca000fffe0ff */
[----:B0-----:R-:W-:-:S05]  /*0af0*/  IMAD.WIDE R10, R7, 0x4, R10 ;  /* 0x00000004070a7825 */ /* 0x001fca00078e020a */
[----:B------:R-:W2:Y:S04]  /*0b00*/  LDG.E R7, desc[UR12][R10.64] ;  /* 0x0000000c0a077981 */ /* 0x000ea8000c1e1900 */
[----:B------:R-:W3:Y:S04]  /*0b10*/  LDG.E R9, desc[UR12][R10.64+0x4] ;  /* 0x0000040c0a097981 */ /* 0x000ee8000c1e1900 */
[----:B------:R-:W4:Y:S04]  /*0b20*/  LDG.E R15, desc[UR12][R10.64+0x8] ;  /* 0x0000080c0a0f7981 */ /* 0x000f28000c1e1900 */
[----:B------:R0:W5:Y:S01]  /*0b30*/  LDG.E R17, desc[UR12][R10.64+0xc] ;  /* 0x00000c0c0a117981 */ /* 0x000162000c1e1900 */
[----:B------:R-:W-:Y:S01]  /*0b40*/  HFMA2 R14, -RZ, RZ, 0.96630859375, -0.0022525787353515625 ;  /* 0x3bbb989dff0e7431 */ /* 0x000fe200000001ff */
[----:B------:R-:W-:Y:S01]  /*0b50*/  MOV R19, 0x437c0000 ;  /* 0x437c000000137802 */ /* 0x000fe20000000f00 */
[----:B------:R-:W-:Y:S01]  /*0b60*/  UIADD3 UR4, UPT, UPT, UR4, 0x4, URZ ;  /* 0x0000000404047890 */ /* 0x000fe2000fffe0ff */
        /* <DEDUP_REMOVED lines=8> */
[-C--:B0-----:R-:W-:Y:S01]  /*0bf0*/  FFMA.SAT R10, R9, R14.reuse, 0.5 ;  /* 0x3f000000090a7423 */ /* 0x081fe2000000200e */
[----:B-----5:R-:W-:Y:S01]  /*0c00*/  FADD R17, -R0, R17 ;  /* 0x0000001100117221 */ /* 0x020fe20000000100 */
[----:B------:R-:W-:Y:S01]  /*0c10*/  FFMA R13, R8, 1.4426950216293334961, -R13 ;  /* 0x3fb8aa3b080d7823 */ /* 0x000fe2000000080d */
[----:B------:R-:W-:Y:S01]  /*0c20*/  FADD R11, R7, -12583039 ;  /* 0xcb40007f070b7421 */ /* 0x000fe20000000000 */
[----:B------:R-:W-:Y:S01]  /*0c30*/  SHF.L.U32 R4, R4, 0x17, RZ ;  /* 0x0000001704047819 */ /* 0x000fe200000006ff */
[----:B------:R-:W-:Y:S01]  /*0c40*/  FFMA.SAT R14, R17, R14, 0.5 ;  /* 0x3f000000110e7423 */ /* 0x000fe2000000200e */
[----:B------:R-:W-:Y:S01]  /*0c50*/  FFMA R13, R8, 1.925963033500011079e-08, R13 ;  /* 0x32a57060080d7823 */ /* 0x000fe2000000000d */
[-C--:B------:R-:W-:Y:S01]  /*0c60*/  FFMA.RM R8, R10, R19.reuse, 12582913 ;  /* 0x4b4000010a087423 */ /* 0x080fe20000004013 */
[----:B------:R-:W-:Y:S01]  /*0c70*/  FFMA R11, R12, 1.4426950216293334961, -R11 ;  /* 0x3fb8aa3b0c0b7823 */ /* 0x000fe2000000080b */
[----:B------:R-:W-:Y:S01]  /*0c80*/  FFMA.RM R14, R14, R19, 12582913 ;  /* 0x4b4000010e0e7423 */ /* 0x000fe20000004013 */
[----:B------:R-:W-:Y:S01]  /*0c90*/  SHF.L.U32 R7, R7, 0x17, RZ ;  /* 0x0000001707077819 */ /* 0x000fe200000006ff */
[----:B------:R-:W-:Y:S01]  /*0ca0*/  FADD R10, R8, -12583039 ;  /* 0xcb40007f080a7421 */ /* 0x000fe20000000000 */
[----:B------:R-:W-:Y:S01]  /*0cb0*/  FFMA R11, R12, 1.925963033500011079e-08, R11 ;  /* 0x32a570600c0b7823 */ /* 0x000fe2000000000b */
[C---:B------:R-:W-:Y:S01]  /*0cc0*/  FADD R12, R14.reuse, -12583039 ;  /* 0xcb40007f0e0c7421 */ /* 0x040fe20000000000 */
[----:B------:R-:W0:Y:S01]  /*0cd0*/  MUFU.EX2 R13, R13 ;  /* 0x0000000d000d7308 */ /* 0x000e220000000800 */
[----:B------:R-:W-:Y:S01]  /*0ce0*/  FFMA R10, R9, 1.4426950216293334961, -R10 ;  /* 0x3fb8aa3b090a7823 */ /* 0x000fe2000000080a */
[----:B------:R-:W-:Y:S01]  /*0cf0*/  SHF.L.U32 R14, R14, 0x17, RZ ;  /* 0x000000170e0e7819 */ /* 0x000fe200000006ff */
[----:B------:R-:W-:-:S02]  /*0d00*/  FFMA R12, R17, 1.4426950216293334961, -R12 ;  /* 0x3fb8aa3b110c7823 */ /* 0x000fc4000000080c */
[----:B------:R-:W-:Y:S02]  /*0d10*/  FFMA R10, R9, 1.925963033500011079e-08, R10 ;  /* 0x32a57060090a7823 */ /* 0x000fe4000000000a */
[----:B------:R-:W-:Y:S01]  /*0d20*/  FFMA R12, R17, 1.925963033500011079e-08, R12 ;  /* 0x32a57060110c7823 */ /* 0x000fe2000000000c */
[----:B------:R-:W1:Y:S08]  /*0d30*/  MUFU.EX2 R11, R11 ;  /* 0x0000000b000b7308 */ /* 0x000e700000000800 */
[----:B------:R-:W2:Y:S01]  /*0d40*/  MUFU.EX2 R10, R10 ;  /* 0x0000000a000a7308 */ /* 0x000ea20000000800 */
[----:B0-----:R-:W-:Y:S01]  /*0d50*/  FFMA R4, R4, R13, R3 ;  /* 0x0000000d04047223 */ /* 0x001fe20000000003 */
[----:B------:R-:W-:-:S06]  /*0d60*/  SHF.L.U32 R3, R8, 0x17, RZ ;  /* 0x0000001708037819 */ /* 0x000fcc00000006ff */
[----:B------:R-:W0:Y:S01]  /*0d70*/  MUFU.EX2 R12, R12 ;  /* 0x0000000c000c7308 */ /* 0x000e220000000800 */
[----:B-1----:R-:W-:-:S04]  /*0d80*/  FFMA R4, R7, R11, R4 ;  /* 0x0000000b07047223 */ /* 0x002fc80000000004 */
[----:B--2---:R-:W-:-:S04]  /*0d90*/  FFMA R3, R3, R10, R4 ;  /* 0x0000000a03037223 */ /* 0x004fc80000000004 */
[----:B0-----:R-:W-:-:S07]  /*0da0*/  FFMA R3, R14, R12, R3 ;  /* 0x0000000c0e037223 */ /* 0x001fce0000000003 */
.L_x_5:
[----:B------:R-:W-:Y:S05]  /*0db0*/  BRA.U !UP1, `(.L_x_2) ;  /* 0x0000000109b87547 */ /* 0x000fea000b800000 */
[----:B------:R-:W-:Y:S02]  /*0dc0*/  UISETP.NE.AND UP0, UPT, UR6, 0x1, UPT ;  /* 0x000000010600788c */ /* 0x000fe4000bf05270 */
[----:B------:R-:W-:-:S04]  /*0dd0*/  ULOP3.LUT UR5, UR8, 0x1, URZ, 0xc0, !UPT ;  /* 0x0000000108057892 */ /* 0x000fc8000f8ec0ff */
[----:B------:R-:W-:-:S03]  /*0de0*/  UISETP.NE.U32.AND UP1, UPT, UR5, 0x1, UPT ;  /* 0x000000010500788c */ /* 0x000fc6000bf25070 */
[----:B------:R-:W-:Y:S08]  /*0df0*/  BRA.U !UP0, `(.L_x_6) ;  /* 0x0000000108687547 */ /* 0x000ff0000b800000 */
[----:B------:R-:W0:Y:S01]  /*0e00*/  LDC.64 R8, c[0x0][0x380] ;  /* 0x0000e000ff087b82 */ /* 0x000e220000000a00 */
[----:B------:R-:W-:-:S05]  /*0e10*/  IADD3 R7, PT, PT, R6, UR4, RZ ;  /* 0x0000000406077c10 */ /* 0x000fca000fffe0ff */
[----:B0-----:R-:W-:-:S05]  /*0e20*/  IMAD.WIDE R8, R7, 0x4, R8 ;  /* 0x0000000407087825 */ /* 0x001fca00078e0208 */
[----:B------:R-:W2:Y:S04]  /*0e30*/  LDG.E R7, desc[UR12][R8.64] ;  /* 0x0000000c08077981 */ /* 0x000ea8000c1e1900 */
[----:B------:R-:W3:Y:S01]  /*0e40*/  LDG.E R13, desc[UR12][R8.64+0x4] ;  /* 0x0000040c080d7981 */ /* 0x000ee2000c1e1900 */
[----:B------:R-:W-:Y:S01]  /*0e50*/  HFMA2 R4, -RZ, RZ, 0.96630859375, -0.0022525787353515625 ;  /* 0x3bbb989dff047431 */ /* 0x000fe200000001ff */
[----:B------:R-:W-:Y:S01]  /*0e60*/  MOV R11, 0x437c0000 ;  /* 0x437c0000000b7802 */ /* 0x000fe20000000f00 */
[----:B------:R-:W-:Y:S01]  /*0e70*/  UIADD3 UR4, UPT, UPT, UR4, 0x2, URZ ;  /* 0x0000000204047890 */ /* 0x000fe2000fffe0ff */
[----:B--2---:R-:W-:-:S04]  /*0e80*/  FADD R7, -R0, R7 ;  /* 0x0000000700077221 */ /* 0x004fc80000000100 */
[----:B------:R-:W-:Y:S01]  /*0e90*/  FFMA.SAT R10, R7, R4, 0.5 ;  /* 0x3f000000070a7423 */ /* 0x000fe20000002004 */
[----:B---3--:R-:W-:-:S03]  /*0ea0*/  FADD R13, -R0, R13 ;  /* 0x0000000d000d7221 */ /* 0x008fc60000000100 */
[----:B------:R-:W-:Y:S01]  /*0eb0*/  FFMA.RM R10, R10, R11, 12582913 ;  /* 0x4b4000010a0a7423 */ /* 0x000fe2000000400b */
[----:B------:R-:W-:-:S03]  /*0ec0*/  FFMA.SAT R12, R13, R4, 0.5 ;  /* 0x3f0000000d0c7423 */ /* 0x000fc60000002004 */
[----:B------:R-:W-:Y:S01]  /*0ed0*/  FADD R4, R10, -12583039 ;  /* 0xcb40007f0a047421 */ /* 0x000fe20000000000 */
[----:B------:R-:W-:Y:S01]  /*0ee0*/  FFMA.RM R12, R12, R11, 12582913 ;  /* 0x4b4000010c0c7423 */ /* 0x000fe2000000400b */
[----:B------:R-:W-:Y:S02]  /*0ef0*/  SHF.L.U32 R10, R10, 0x17, RZ ;  /* 0x000000170a0a7819 */ /* 0x000fe400000006ff */
[C---:B------:R-:W-:Y:S01]  /*0f00*/  FFMA R4, R7.reuse, 1.4426950216293334961, -R4 ;  /* 0x3fb8aa3b07047823 */ /* 0x040fe20000000804 */
[C---:B------:R-:W-:Y:S01]  /*0f10*/  FADD R8, R12.reuse, -12583039 ;  /* 0xcb40007f0c087421 */ /* 0x040fe20000000000 */
[----:B------:R-:W-:Y:S02]  /*0f20*/  SHF.L.U32 R12, R12, 0x17, RZ ;  /* 0x000000170c0c7819 */ /* 0x000fe400000006ff */
[----:B------:R-:W-:Y:S01]  /*0f30*/  FFMA R4, R7, 1.925963033500011079e-08, R4 ;  /* 0x32a5706007047823 */ /* 0x000fe20000000004 */
[----:B------:R-:W-:-:S04]  /*0f40*/  FFMA R8, R13, 1.4426950216293334961, -R8 ;  /* 0x3fb8aa3b0d087823 */ /* 0x000fc80000000808 */
[----:B------:R-:W-:Y:S01]  /*0f50*/  FFMA R8, R13, 1.925963033500011079e-08, R8 ;  /* 0x32a570600d087823 */ /* 0x000fe20000000008 */
[----:B------:R-:W0:Y:S08]  /*0f60*/  MUFU.EX2 R4, R4 ;  /* 0x0000000400047308 */ /* 0x000e300000000800 */
[----:B------:R-:W1:Y:S01]  /*0f70*/  MUFU.EX2 R8, R8 ;  /* 0x0000000800087308 */ /* 0x000e620000000800 */
[----:B0-----:R-:W-:-:S04]  /*0f80*/  FFMA R3, R10, R4, R3 ;  /* 0x000000040a037223 */ /* 0x001fc80000000003 */
[----:B-1----:R-:W-:-:S07]  /*0f90*/  FFMA R3, R12, R8, R3 ;  /* 0x000000080c037223 */ /* 0x002fce0000000003 */
.L_x_6:
[----:B------:R-:W-:Y:S05]  /*0fa0*/  BRA.U UP1, `(.L_x_2) ;  /* 0x00000001013c7547 */ /* 0x000fea000b800000 */
[----:B------:R-:W0:Y:S01]  /*0fb0*/  LDC.64 R8, c[0x0][0x380] ;  /* 0x0000e000ff087b82 */ /* 0x000e220000000a00 */
[----:B------:R-:W-:-:S05]  /*0fc0*/  IADD3 R7, PT, PT, R6, UR4, RZ ;  /* 0x0000000406077c10 */ /* 0x000fca000fffe0ff */
[----:B0-----:R-:W-:-:S06]  /*0fd0*/  IMAD.WIDE R6, R7, 0x4, R8 ;  /* 0x0000000407067825 */ /* 0x001fcc00078e0208 */
[----:B------:R-:W2:Y:S01]  /*0fe0*/  LDG.E R7, desc[UR12][R6.64] ;  /* 0x0000000c06077981 */ /* 0x000ea2000c1e1900 */
[----:B------:R-:W-:Y:S01]  /*0ff0*/  HFMA2 R9, -RZ, RZ, 0.96630859375, -0.0022525787353515625 ;  /* 0x3bbb989dff097431 */ /* 0x000fe200000001ff */
[----:B------:R-:W-:Y:S01]  /*1000*/  MOV R11, 0x437c0000 ;  /* 0x437c0000000b7802 */ /* 0x000fe20000000f00 */
[----:B--2---:R-:W-:-:S04]  /*1010*/  FADD R0, -R0, R7 ;  /* 0x0000000700007221 */ /* 0x004fc80000000100 */
[----:B------:R-:W-:-:S04]  /*1020*/  FFMA.SAT R4, R0, R9, 0.5 ;  /* 0x3f00000000047423 */ /* 0x000fc80000002009 */
[----:B------:R-:W-:-:S04]  /*1030*/  FFMA.RM R4, R4, R11, 12582913 ;  /* 0x4b40000104047423 */ /* 0x000fc8000000400b */
[C---:B------:R-:W-:Y:S01]  /*1040*/  FADD R9, R4.reuse, -12583039 ;  /* 0xcb40007f04097421 */ /* 0x040fe20000000000 */
[----:B------:R-:W-:-:S03]  /*1050*/  SHF.L.U32 R4, R4, 0x17, RZ ;  /* 0x0000001704047819 */ /* 0x000fc600000006ff */
[----:B------:R-:W-:-:S04]  /*1060*/  FFMA R9, R0, 1.4426950216293334961, -R9 ;  /* 0x3fb8aa3b00097823 */ /* 0x000fc80000000809 */
[----:B------:R-:W-:-:S06]  /*1070*/  FFMA R9, R0, 1.925963033500011079e-08, R9 ;  /* 0x32a5706000097823 */ /* 0x000fcc0000000009 */
[----:B------:R-:W0:Y:S02]  /*1080*/  MUFU.EX2 R9, R9 ;  /* 0x0000000900097308 */ /* 0x000e240000000800 */
[----:B0-----:R-:W-:-:S07]  /*1090*/  FFMA R3, R4, R9, R3 ;  /* 0x0000000904037223 */ /* 0x001fce0000000003 */
.L_x_2:
[----:B------:R-:W-:Y:S01]  /*10a0*/  MOV R0, 0x3bbb989d ;  /* 0x3bbb989d00007802 */ /* 0x000fe20000000f00 */
[----:B------:R-:W0:Y:S01]  /*10b0*/  MUFU.RCP R6, R3 ;  /* 0x0000000300067308 */ /* 0x000e220000001000 */
[----:B------:R-:W-:Y:S01]  /*10c0*/  MOV R7, 0x437c0000 ;  /* 0x437c000000077802 */ /* 0x000fe20000000f00 */
[----:B------:R-:W-:Y:S02]  /*10d0*/  BSSY.RECONVERGENT B0, `(.L_x_7) ;  /* 0x0000013000007945 */ /* 0x000fe40003800200 */
[----:B------:R-:W-:-:S04]  /*10e0*/  FFMA.SAT R0, R5, R0, 0.5 ;  /* 0x3f00000005007423 */ /* 0x000fc80000002000 */
[----:B------:R-:W-:-:S04]  /*10f0*/  FFMA.RM R0, R0, R7, 12582913 ;  /* 0x4b40000100007423 */ /* 0x000fc80000004007 */
[----:B------:R-:W-:-:S04]  /*1100*/  FADD R4, R0, -12583039 ;  /* 0xcb40007f00047421 */ /* 0x000fc80000000000 */
[----:B------:R-:W-:Y:S01]  /*1110*/  FFMA R4, R5, 1.4426950216293334961, -R4 ;  /* 0x3fb8aa3b05047823 */ /* 0x000fe20000000804 */
[----:B0-----:R-:W-:-:S03]  /*1120*/  FFMA R7, R6, -R3, 1 ;  /* 0x3f80000006077423 */ /* 0x001fc60000000803 */
[----:B------:R-:W-:Y:S01]  /*1130*/  FFMA R4, R5, 1.925963033500011079e-08, R4 ;  /* 0x32a5706005047823 */ /* 0x000fe20000000004 */
[----:B------:R-:W-:Y:S01]  /*1140*/  SHF.L.U32 R5, R0, 0x17, RZ ;  /* 0x0000001700057819 */ /* 0x000fe200000006ff */
[----:B------:R-:W-:-:S04]  /*1150*/  FFMA R7, R6, R7, R6 ;  /* 0x0000000706077223 */ /* 0x000fc80000000006 */
[----:B------:R-:W0:Y:S02]  /*1160*/  MUFU.EX2 R4, R4 ;  /* 0x0000000400047308 */ /* 0x000e240000000800 */
[----:B0-----:R-:W-:-:S06]  /*1170*/  FMUL R0, R4, R5 ;  /* 0x0000000504007220 */ /* 0x001fcc0000400000 */
[----:B------:R-:W0:Y:S01]  /*1180*/  FCHK P0, R0, R3 ;  /* 0x0000000300007302 */ /* 0x000e220000000000 */
[----:B------:R-:W-:-:S04]  /*1190*/  FFMA R6, R0, R7, RZ ;  /* 0x0000000700067223 */ /* 0x000fc800000000ff */
[----:B------:R-:W-:-:S04]  /*11a0*/  FFMA R5, R6, -R3, R0 ;  /* 0x8000000306057223 */ /* 0x000fc80000000000 */
[----:B------:R-:W-:Y:S01]  /*11b0*/  FFMA R7, R7, R5, R6 ;  /* 0x0000000507077223 */ /* 0x000fe20000000006 */
[----:B0-----:R-:W-:Y:S06]  /*11c0*/  @!P0 BRA `(.L_x_8) ;  /* 0x00000000000c8947 */ /* 0x001fec0003800000 */
[----:B------:R-:W-:-:S07]  /*11d0*/  MOV R4, 0x11f0 ;  /* 0x000011f000047802 */ /* 0x000fce0000000f00 */
[----:B------:R-:W-:Y:S05]  /*11e0*/  CALL.REL.NOINC `($__internal_0_$__cuda_sm3x_div_rn_noftz_f32_slowpath) ;  /* 0x0000000000187944 */ /* 0x000fea0003c00000 */
[----:B------:R-:W-:-:S07]  /*11f0*/  MOV R7, R0 ;  /* 0x0000000000077202 */ /* 0x000fce0000000f00 */
.L_x_8:
[----:B------:R-:W-:Y:S05]  /*1200*/  BSYNC.RECONVERGENT B0 ;  /* 0x0000000000007941 */ /* 0x000fea0003800200 */
.L_x_7:
[----:B------:R-:W0:Y:S02]  /*1210*/  LDC.64 R4, c[0x0][0x388] ;  /* 0x0000e200ff047b82 */ /* 0x000e240000000a00 */
[----:B0-----:R-:W-:-:S05]  /*1220*/  IMAD.WIDE R2, R2, 0x4, R4 ;  /* 0x0000000402027825 */ /* 0x001fca00078e0204 */
[----:B------:R-:W-:Y:S01]  /*1230*/  STG.E desc[UR12][R2.64], R7 ;  /* 0x0000000702007986 */ /* 0x000fe2000c10190c */
[----:B------:R-:W-:Y:S05]  /*1240*/  EXIT ;  /* 0x000000000000794d */ /* 0x000fea0003800000 */
        .weak           $__internal_0_$__cuda_sm3x_div_rn_noftz_f32_slowpath
        .type           $__internal_0_$__cuda_sm3x_div_rn_noftz_f32_slowpath,@function
        .size           $__internal_0_$__cuda_sm3x_div_rn_noftz_f32_slowpath,(.L_x_21 - $__internal_0_$__cuda_sm3x_div_rn_noftz_f32_slowpath)
$__internal_0_$__cuda_sm3x_div_rn_noftz_f32_slowpath:
[----:B------:R-:W-:Y:S01]  /*1250*/  SHF.R.U32.HI R6, RZ, 0x17, R3 ;  /* 0x00000017ff067819 */ /* 0x000fe20000011603 */
[----:B------:R-:W-:Y:S01]  /*1260*/  BSSY.RECONVERGENT B1, `(.L_x_9) ;  /* 0x0000063000017945 */ /* 0x000fe20003800200 */
[----:B------:R-:W-:Y:S02]  /*1270*/  SHF.R.U32.HI R5, RZ, 0x17, R0 ;  /* 0x00000017ff057819 */ /* 0x000fe40000011600 */
[----:B------:R-:W-:Y:S02]  /*1280*/  LOP3.LUT R10, R6, 0xff, RZ, 0xc0, !PT ;  /* 0x000000ff060a7812 */ /* 0x000fe400078ec0ff */
[----:B------:R-:W-:Y:S02]  /*1290*/  LOP3.LUT R5, R5, 0xff, RZ, 0xc0, !PT ;  /* 0x000000ff05057812 */ /* 0x000fe400078ec0ff */
[----:B------:R-:W-:Y:S02]  /*12a0*/  IADD3 R9, PT, PT, R10, -0x1, RZ ;  /* 0xffffffff0a097810 */ /* 0x000fe40007ffe0ff */
[----:B------:R-:W-:-:S02]  /*12b0*/  IADD3 R8, PT, PT, R5, -0x1, RZ ;  /* 0xffffffff05087810 */ /* 0x000fc40007ffe0ff */
[----:B------:R-:W-:Y:S02]  /*12c0*/  ISETP.GT.U32.AND P0, PT, R9, 0xfd, PT ;  /* 0x000000fd0900780c */ /* 0x000fe40003f04070 */
[----:B------:R-:W-:Y:S02]  /*12d0*/  MOV R6, R0 ;  /* 0x0000000000067202 */ /* 0x000fe40000000f00 */
[----:B------:R-:W-:-:S13]  /*12e0*/  ISETP.GT.U32.OR P0, PT, R8, 0xfd, P0 ;  /* 0x000000fd0800780c */ /* 0x000fda0000704470 */
[----:B------:R-:W-:Y:S01]  /*12f0*/  @!P0 MOV R7, RZ ;  /* 0x000000ff00078202 */ /* 0x000fe20000000f00 */
[----:B------:R-:W-:Y:S06]  /*1300*/  @!P0 BRA `(.L_x_10) ;  /* 0x00000000005c8947 */ /* 0x000fec0003800000 */
[----:B------:R-:W-:Y:S02]  /*1310*/  FSETP.GTU.FTZ.AND P1, PT, |R3|, +INF , PT ;  /* 0x7f8000000300780b */ /* 0x000fe40003f3c200 */
[----:B------:R-:W-:-:S04]  /*1320*/  FSETP.GTU.FTZ.AND P0, PT, |R0|, +INF , PT ;  /* 0x7f8000000000780b */ /* 0x000fc80003f1c200 */
[----:B------:R-:W-:-:S13]  /*1330*/  PLOP3.LUT P0, PT, P0, P1, PT, 0xf8, 0x8f ;  /* 0x00000000008f781c */ /* 0x000fda0000703f70 */
[----:B------:R-:W-:Y:S05]  /*1340*/  @P0 BRA `(.L_x_11) ;  /* 0x00000004004c0947 */ /* 0x000fea0003800000 */
[----:B------:R-:W-:-:S13]  /*1350*/  LOP3.LUT P0, RZ, R3, 0x7fffffff, R6, 0xc8, !PT ;  /* 0x7fffffff03ff7812 */ /* 0x000fda000780c806 */
[----:B------:R-:W-:Y:S05]  /*1360*/  @!P0 BRA `(.L_x_12) ;  /* 0x00000004003c8947 */ /* 0x000fea0003800000 */
[C---:B------:R-:W-:Y:S02]  /*1370*/  FSETP.NEU.FTZ.AND P2, PT, |R0|.reuse, +INF , PT ;  /* 0x7f8000000000780b */ /* 0x040fe40003f5d200 */
[----:B------:R-:W-:Y:S02]  /*1380*/  FSETP.NEU.FTZ.AND P1, PT, |R3|, +INF , PT ;  /* 0x7f8000000300780b */ /* 0x000fe40003f3d200 */
[----:B------:R-:W-:-:S11]  /*1390*/  FSETP.NEU.FTZ.AND P0, PT, |R0|, +INF , PT ;  /* 0x7f8000000000780b */ /* 0x000fd60003f1d200 */
[----:B------:R-:W-:Y:S05]  /*13a0*/  @!P1 BRA !P2, `(.L_x_12) ;  /* 0x00000004002c9947 */ /* 0x000fea0005000000 */
[----:B------:R-:W-:-:S04]  /*13b0*/  LOP3.LUT P2, RZ, R6, 0x7fffffff, RZ, 0xc0, !PT ;  /* 0x7fffffff06ff7812 */ /* 0x000fc8000784c0ff */
[----:B------:R-:W-:-:S13]  /*13c0*/  PLOP3.LUT P1, PT, P1, P2, PT, 0x2f, 0xf2 ;  /* 0x0000000000f2781c */ /* 0x000fda0000f24577 */
[----:B------:R-:W-:Y:S05]  /*13d0*/  @P1 BRA `(.L_x_13) ;  /* 0x0000000400181947 */ /* 0x000fea0003800000 */
[----:B------:R-:W-:-:S04]  /*13e0*/  LOP3.LUT P1, RZ, R3, 0x7fffffff, RZ, 0xc0, !PT ;  /* 0x7fffffff03ff7812 */ /* 0x000fc8000782c0ff */
[----:B------:R-:W-:-:S13]  /*13f0*/  PLOP3.LUT P0, PT, P0, P1, PT, 0x2f, 0xf2 ;  /* 0x0000000000f2781c */ /* 0x000fda0000702577 */
[----:B------:R-:W-:Y:S05]  /*1400*/  @P0 BRA `(.L_x_14) ;  /* 0x0000000400000947 */ /* 0x000fea0003800000 */
[----:B------:R-:W-:Y:S02]  /*1410*/  ISETP.GE.AND P0, PT, R8, RZ, PT ;  /* 0x000000ff0800720c */ /* 0x000fe40003f06270 */
[----:B------:R-:W-:-:S11]  /*1420*/  ISETP.GE.AND P1, PT, R9, RZ, PT ;  /* 0x000000ff0900720c */ /* 0x000fd60003f26270 */
[----:B------:R-:W-:Y:S01]  /*1430*/  @P0 MOV R7, RZ ;  /* 0x000000ff00070202 */ /* 0x000fe20000000f00 */
[----:B------:R-:W-:Y:S01]  /*1440*/  @!P0 FFMA R6, R0, 1.84467440737095516160e+19, RZ ;  /* 0x5f80000000068823 */ /* 0x000fe200000000ff */
[----:B------:R-:W-:Y:S01]  /*1450*/  @!P0 MOV R7, 0xffffffc0 ;  /* 0xffffffc000078802 */ /* 0x000fe20000000f00 */
[----:B------:R-:W-:-:S03]  /*1460*/  @!P1 FFMA R3, R3, 1.84467440737095516160e+19, RZ ;  /* 0x5f80000003039823 */ /* 0x000fc600000000ff */
[----:B------:R-:W-:-:S07]  /*1470*/  @!P1 IADD3 R7, PT, PT, R7, 0x40, RZ ;  /* 0x0000004007079810 */ /* 0x000fce0007ffe0ff */
.L_x_10:
[----:B------:R-:W-:Y:S01]  /*1480*/  LEA R0, R10, 0xc0800000, 0x17 ;  /* 0xc08000000a007811 */ /* 0x000fe200078eb8ff */
[----:B------:R-:W-:Y:S01]  /*1490*/  BSSY.RECONVERGENT B2, `(.L_x_15) ;  /* 0x0000036000027945 */ /* 0x000fe20003800200 */
[----:B------:R-:W-:Y:S02]  /*14a0*/  IADD3 R5, PT, PT, R5, -0x7f, RZ ;  /* 0xffffff8105057810 */ /* 0x000fe40007ffe0ff */
[----:B------:R-:W-:-:S03]  /*14b0*/  IADD3 R3, PT, PT, -R0, R3, RZ ;  /* 0x0000000300037210 */ /* 0x000fc60007ffe1ff */
[----:B------:R-:W-:Y:S01]  /*14c0*/  IMAD R0, R5, -0x800000, R6 ;  /* 0xff80000005007824 */ /* 0x000fe200078e0206 */
[----:B------:R-:W0:Y:S01]  /*14d0*/  MUFU.RCP R8, R3 ;  /* 0x0000000300087308 */ /* 0x000e220000001000 */
[----:B------:R-:W-:-:S04]  /*14e0*/  FADD.FTZ R9, -R3, -RZ ;  /* 0x800000ff03097221 */ /* 0x000fc80000010100 */
[----:B0-----:R-:W-:-:S04]  /*14f0*/  FFMA R11, R8, R9, 1 ;  /* 0x3f800000080b7423 */ /* 0x001fc80000000009 */
[----:B------:R-:W-:-:S04]  /*1500*/  FFMA R13, R8, R11, R8 ;  /* 0x0000000b080d7223 */ /* 0x000fc80000000008 */
[----:B------:R-:W-:-:S04]  /*1510*/  FFMA R6, R0, R13, RZ ;  /* 0x0000000d00067223 */ /* 0x000fc800000000ff */
[----:B------:R-:W-:-:S04]  /*1520*/  FFMA R11, R9, R6, R0 ;  /* 0x00000006090b7223 */ /* 0x000fc80000000000 */
[----:B------:R-:W-:Y:S01]  /*1530*/  FFMA R8, R13, R11, R6 ;  /* 0x0000000b0d087223 */ /* 0x000fe20000000006 */
[----:B------:R-:W-:-:S03]  /*1540*/  IADD3 R6, PT, PT, R5, 0x7f, -R10 ;  /* 0x0000007f05067810 */ /* 0x000fc60007ffe80a */
[----:B------:R-:W-:Y:S01]  /*1550*/  FFMA R9, R9, R8, R0 ;  /* 0x0000000809097223 */ /* 0x000fe20000000000 */
[----:B------:R-:W-:-:S03]  /*1560*/  IADD3 R6, PT, PT, R6, R7, RZ ;  /* 0x0000000706067210 */ /* 0x000fc60007ffe0ff */
[----:B------:R-:W-:-:S05]  /*1570*/  FFMA R0, R13, R9, R8 ;  /* 0x000000090d007223 */ /* 0x000fca0000000008 */
[----:B------:R-:W-:-:S04]  /*1580*/  SHF.R.U32.HI R3, RZ, 0x17, R0 ;  /* 0x00000017ff037819 */ /* 0x000fc80000011600 */
[----:B------:R-:W-:-:S04]  /*1590*/  LOP3.LUT R3, R3, 0xff, RZ, 0xc0, !PT ;  /* 0x000000ff03037812 */ /* 0x000fc800078ec0ff */
[----:B------:R-:W-:-:S04]  /*15a0*/  IADD3 R7, PT, PT, R3, R6, RZ ;  /* 0x0000000603077210 */ /* 0x000fc80007ffe0ff */
[----:B------:R-:W-:-:S04]  /*15b0*/  IADD3 R3, PT, PT, R7, -0x1, RZ ;  /* 0xffffffff07037810 */ /* 0x000fc80007ffe0ff */
[----:B------:R-:W-:-:S13]  /*15c0*/  ISETP.GE.U32.AND P0, PT, R3, 0xfe, PT ;  /* 0x000000fe0300780c */ /* 0x000fda0003f06070 */
[----:B------:R-:W-:Y:S05]  /*15d0*/  @!P0 BRA `(.L_x_16) ;  /* 0x0000000000808947 */ /* 0x000fea0003800000 */
[----:B------:R-:W-:-:S13]  /*15e0*/  ISETP.GT.AND P0, PT, R7, 0xfe, PT ;  /* 0x000000fe0700780c */ /* 0x000fda0003f04270 */
[----:B------:R-:W-:Y:S05]  /*15f0*/  @P0 BRA `(.L_x_17) ;  /* 0x00000000006c0947 */ /* 0x000fea0003800000 */
[----:B------:R-:W-:-:S13]  /*1600*/  ISETP.GE.AND P0, PT, R7, 0x1, PT ;  /* 0x000000010700780c */ /* 0x000fda0003f06270 */
[----:B------:R-:W-:Y:S05]  /*1610*/  @P0 BRA `(.L_x_18) ;  /* 0x0000000000740947 */ /* 0x000fea0003800000 */
[----:B------:R-:W-:Y:S02]  /*1620*/  ISETP.GE.AND P0, PT, R7, -0x18, PT ;  /* 0xffffffe80700780c */ /* 0x000fe40003f06270 */
[----:B------:R-:W-:-:S11]  /*1630*/  LOP3.LUT R0, R0, 0x80000000, RZ, 0xc0, !PT ;  /* 0x8000000000007812 */ /* 0x000fd600078ec0ff */
[----:B------:R-:W-:Y:S05]  /*1640*/  @!P0 BRA `(.L_x_18) ;  /* 0x0000000000688947 */ /* 0x000fea0003800000 */
[CCC-:B------:R-:W-:Y:S01]  /*1650*/  FFMA.RZ R3, R13.reuse, R9.reuse, R8.reuse ;  /* 0x000000090d037223 */ /* 0x1c0fe2000000c008 */
[-CC-:B------:R-:W-:Y:S01]  /*1660*/  FFMA.RM R6, R13, R9.reuse, R8.reuse ;  /* 0x000000090d067223 */ /* 0x180fe20000004008 */
[C---:B------:R-:W-:Y:S02]  /*1670*/  ISETP.NE.AND P2, PT, R7.reuse, RZ, PT ;  /* 0x000000ff0700720c */ /* 0x040fe40003f45270 */
[----:B------:R-:W-:Y:S02]  /*1680*/  ISETP.NE.AND P1, PT, R7, RZ, PT ;  /* 0x000000ff0700720c */ /* 0x000fe40003f25270 */
[----:B------:R-:W-:Y:S01]  /*1690*/  LOP3.LUT R5, R3, 0x7fffff, RZ, 0xc0, !PT ;  /* 0x007fffff03057812 */ /* 0x000fe200078ec0ff */
[----:B------:R-:W-:Y:S01]  /*16a0*/  FFMA.RP R3, R13, R9, R8 ;  /* 0x000000090d037223 */ /* 0x000fe20000008008 */
[----:B------:R-:W-:Y:S02]  /*16b0*/  IADD3 R8, PT, PT, R7, 0x20, RZ ;  /* 0x0000002007087810 */ /* 0x000fe40007ffe0ff */
[----:B------:R-:W-:-:S02]  /*16c0*/  LOP3.LUT R5, R5, 0x800000, RZ, 0xfc, !PT ;  /* 0x0080000005057812 */ /* 0x000fc400078efcff */
[----:B------:R-:W-:Y:S02]  /*16d0*/  IADD3 R7, PT, PT, -R7, RZ, RZ ;  /* 0x000000ff07077210 */ /* 0x000fe40007ffe1ff */
[----:B------:R-:W-:Y:S02]  /*16e0*/  SHF.L.U32 R8, R5, R8, RZ ;  /* 0x0000000805087219 */ /* 0x000fe400000006ff */
[----:B------:R-:W-:Y:S02]  /*16f0*/  FSETP.NEU.FTZ.AND P0, PT, R3, R6, PT ;  /* 0x000000060300720b */ /* 0x000fe40003f1d000 */
[----:B------:R-:W-:Y:S02]  /*1700*/  SEL R6, R7, RZ, P2 ;  /* 0x000000ff07067207 */ /* 0x000fe40001000000 */
[----:B------:R-:W-:Y:S02]  /*1710*/  ISETP.NE.AND P1, PT, R8, RZ, P1 ;  /* 0x000000ff0800720c */ /* 0x000fe40000f25270 */
[----:B------:R-:W-:-:S02]  /*1720*/  SHF.R.U32.HI R6, RZ, R6, R5 ;  /* 0x00000006ff067219 */ /* 0x000fc40000011605 */
[----:B------:R-:W-:Y:S02]  /*1730*/  PLOP3.LUT P0, PT, P0, P1, PT, 0xf8, 0x8f ;  /* 0x00000000008f781c */ /* 0x000fe40000703f70 */
[----:B------:R-:W-:Y:S02]  /*1740*/  SHF.R.U32.HI R8, RZ, 0x1, R6 ;  /* 0x00000001ff087819 */ /* 0x000fe40000011606 */
[----:B------:R-:W-:-:S04]  /*1750*/  SEL R3, RZ, 0x1, !P0 ;  /* 0x00000001ff037807 */ /* 0x000fc80004000000 */
[----:B------:R-:W-:-:S04]  /*1760*/  LOP3.LUT R3, R3, 0x1, R8, 0xf8, !PT ;  /* 0x0000000103037812 */ /* 0x000fc800078ef808 */
[----:B------:R-:W-:-:S04]  /*1770*/  LOP3.LUT R3, R3, R6, RZ, 0xc0, !PT ;  /* 0x0000000603037212 */ /* 0x000fc800078ec0ff */
[----:B------:R-:W-:-:S04]  /*1780*/  IADD3 R3, PT, PT, R8, R3, RZ ;  /* 0x0000000308037210 */ /* 0x000fc80007ffe0ff */
[----:B------:R-:W-:Y:S01]  /*1790*/  LOP3.LUT R0, R3, R0, RZ, 0xfc, !PT ;  /* 0x0000000003007212 */ /* 0x000fe200078efcff */
[----:B------:R-:W-:Y:S06]  /*17a0*/  BRA `(.L_x_18) ;  /* 0x0000000000107947 */ /* 0x000fec0003800000 */
.L_x_17:
[----:B------:R-:W-:-:S04]  /*17b0*/  LOP3.LUT R0, R0, 0x80000000, RZ, 0xc0, !PT ;  /* 0x8000000000007812 */ /* 0x000fc800078ec0ff */
[----:B------:R-:W-:Y:S01]  /*17c0*/  LOP3.LUT R0, R0, 0x7f800000, RZ, 0xfc, !PT ;  /* 0x7f80000000007812 */ /* 0x000fe200078efcff */
[----:B------:R-:W-:Y:S06]  /*17d0*/  BRA `(.L_x_18) ;  /* 0x0000000000047947 */ /* 0x000fec0003800000 */
.L_x_16:
[----:B------:R-:W-:-:S07]  /*17e0*/  LEA R0, R6, R0, 0x17 ;  /* 0x0000000006007211 */ /* 0x000fce00078eb8ff */
.L_x_18:
[----:B------:R-:W-:Y:S05]  /*17f0*/  BSYNC.RECONVERGENT B2 ;  /* 0x0000000000027941 */ /* 0x000fea0003800200 */
.L_x_15:
[----:B------:R-:W-:Y:S05]  /*1800*/  BRA `(.L_x_19) ;  /* 0x0000000000207947 */ /* 0x000fea0003800000 */
.L_x_14:
[----:B------:R-:W-:-:S04]  /*1810*/  LOP3.LUT R0, R3, 0x80000000, R6, 0x48, !PT ;  /* 0x8000000003007812 */ /* 0x000fc800078e4806 */
[----:B------:R-:W-:Y:S01]  /*1820*/  LOP3.LUT R0, R0, 0x7f800000, RZ, 0xfc, !PT ;  /* 0x7f80000000007812 */ /* 0x000fe200078efcff */
[----:B------:R-:W-:Y:S06]  /*1830*/  BRA `(.L_x_19) ;  /* 0x0000000000147947 */ /* 0x000fec0003800000 */
.L_x_13:
[----:B------:R-:W-:Y:S01]  /*1840*/  LOP3.LUT R0, R3, 0x80000000, R6, 0x48, !PT ;  /* 0x8000000003007812 */ /* 0x000fe200078e4806 */
[----:B------:R-:W-:Y:S06]  /*1850*/  BRA `(.L_x_19) ;  /* 0x00000000000c7947 */ /* 0x000fec0003800000 */
.L_x_12:
[----:B------:R-:W0:Y:S01]  /*1860*/  MUFU.RSQ R0, -QNAN ;  /* 0xffc0000000007908 */ /* 0x000e220000001400 */
[----:B------:R-:W-:Y:S05]  /*1870*/  BRA `(.L_x_19) ;  /* 0x0000000000047947 */ /* 0x000fea0003800000 */
.L_x_11:
[----:B------:R-:W-:-:S07]  /*1880*/  FADD.FTZ R0, R0, R3 ;  /* 0x0000000300007221 */ /* 0x000fce0000010000 */
.L_x_19:
[----:B------:R-:W-:Y:S05]  /*1890*/  BSYNC.RECONVERGENT B1 ;  /* 0x0000000000017941 */ /* 0x000fea0003800200 */
.L_x_9:
[----:B------:R-:W-:-:S04]  /*18a0*/  HFMA2 R5, -RZ, RZ, 0, 0 ;  /* 0x00000000ff057431 */ /* 0x000fc800000001ff */
[----:B0-----:R-:W-:Y:S05]  /*18b0*/  RET.REL.NODEC R4 `(_Z20softmax_kernel_naivePfS_ii) ;  /* 0xffffffe404d07950 */ /* 0x001fea0003c3ffff */
.L_x_20:
[----:B------:R-:W-:-:S00]  /*18c0*/  BRA `(.L_x_20) ;  /* 0xfffffffc00fc7947 */ /* 0x000fc0000383ffff */
[----:B------:R-:W-:-:S00]  /*18d0*/  NOP ;  /* 0x0000000000007918 */ /* 0x000fc00000000000 */
        /* <DEDUP_REMOVED lines=10> */
.L_x_21:


//--------------------- .nv.shared._Z20softmax_kernel_naivePfS_ii --------------------------
	.section	.nv.shared._Z20softmax_kernel_naivePfS_ii,"aw",@nobits
	.sectionflags	@""
	.align	4
.nv.shared._Z20softmax_kernel_naivePfS_ii:
	.zero		2048


//--------------------- .nv.shared.reserved.0     --------------------------
	.section	.nv.shared.reserved.0,"aw",@nobits
	.weak		__nv_reservedSMEM_offset_0_alias
	.size		__nv_reservedSMEM_offset_0_alias, 0, 64
	.other		__nv_reservedSMEM_offset_0_alias,@"STO_CUDA_RESERVED_SHARED STV_DEFAULT"
__nv_reservedSMEM_offset_0_alias:
	.zero		0
	.zero		64


//--------------------- .nv.constant0._Z20softmax_kernel_naivePfS_ii --------------------------
	.section	.nv.constant0._Z20softmax_kernel_naivePfS_ii,"a",@progbits
	.sectionflags	@""
	.align	4
.nv.constant0._Z20softmax_kernel_naivePfS_ii:
	.zero		920


//--------------------- SYMBOLS --------------------------

	.type		.nv.reservedSmem.offset0,@object
	.size		.nv.reservedSmem.offset0,0x4
	.type		.nv.reservedSmem.cap,@object
	.size		.nv.reservedSmem.cap,0x4
